// auto-generated by cutlass_sweep.gemm — config: {"arch": "sm_100", "cluster_m": 1, "cluster_n": 2, "dtype": "e4m3", "dtype_b": "e4m3", "layout": "nt", "stages": 0, "tile_k": 32, "tile_m": 64, "tile_n": 64}
#include "cutlass/cutlass.h"
#include "cutlass/gemm/collective/collective_builder.hpp"
#include "cutlass/gemm/device/gemm_universal_adapter.h"
#include "cutlass/gemm/kernel/gemm_universal.hpp"
#include "cutlass/epilogue/collective/collective_builder.hpp"

using ElemA = cutlass::float_e4m3_t;
using ElemB = cutlass::float_e4m3_t;
using ElemCD = cutlass::float_e4m3_t;
using Acc  = float;
using TileShape    = cute::Shape<cute::_64, cute::_64, cute::_32>;
using ClusterShape = cute::Shape<cute::_1, cute::_2, cute::_1>;

using CollectiveEpilogue = typename cutlass::epilogue::collective::CollectiveBuilder<
    cutlass::arch::Sm100, cutlass::arch::OpClassTensorOp,
    TileShape, ClusterShape,
    cutlass::epilogue::collective::EpilogueTileAuto,
    Acc, Acc,
    ElemCD, cutlass::layout::RowMajor, 128 / cutlass::sizeof_bits<ElemCD>::value,
    ElemCD, cutlass::layout::RowMajor, 128 / cutlass::sizeof_bits<ElemCD>::value,
    cutlass::epilogue::collective::EpilogueScheduleAuto
  >::CollectiveOp;

using CollectiveMainloop = typename cutlass::gemm::collective::CollectiveBuilder<
    cutlass::arch::Sm100, cutlass::arch::OpClassTensorOp,
    ElemA, cutlass::layout::RowMajor, 128 / cutlass::sizeof_bits<ElemA>::value,
    ElemB, cutlass::layout::ColumnMajor, 128 / cutlass::sizeof_bits<ElemB>::value,
    Acc,
    TileShape, ClusterShape,
    cutlass::gemm::collective::StageCountAutoCarveout<static_cast<int>(sizeof(typename CollectiveEpilogue::SharedStorage))>,
    cutlass::gemm::collective::KernelScheduleAuto
  >::CollectiveOp;

using GemmKernel = cutlass::gemm::kernel::GemmUniversal<
    cute::Shape<int,int,int,int>,
    CollectiveMainloop,
    CollectiveEpilogue
>;
using Gemm = cutlass::gemm::device::GemmUniversalAdapter<GemmKernel>;

// Force the device kernel symbol into the cubin without needing a host main.
auto* _anchor = &cutlass::device_kernel<GemmKernel>;


// ===== COMPILED SASS (sm_100a) =====

	.target	sm_100a

	.elftype	@"ET_EXEC"


//--------------------- .note.nv.tkinfo           --------------------------
	.section	.note.nv.tkinfo,"",@"SHT_NOTE"
	.sectionflags	@"SHF_NOTE_NV_TKINFO"
	.tkinfo
        /*0018*/ 	.word	0x00000002
        /*0030*/ 	.string	""
        /*0030*/ 	.string	"ptxas"
        /*0030*/ 	.string	"Cuda compilation tools, release 13.0, V13.0.88"
        /*0030*/ 	.string	"Build cuda_13.0.r13.0/compiler.36424714_0"
        /*0030*/ 	.string	"-arch sm_100a -m 64 "



//--------------------- .note.nv.cuinfo           --------------------------
	.section	.note.nv.cuinfo,"",@"SHT_NOTE"
	.sectionflags	@"SHF_NOTE_NV_CUINFO"
        /*0018*/ 	.short	0x0002
        /*001a*/ 	.short	0x0064
        /*001c*/ 	.short	0x0082
	.zero		2


//--------------------- .nv.info                  --------------------------
	.section	.nv.info,"",@"SHT_CUDA_INFO"
	.align	4


	//----- nvinfo : EIATTR_REGCOUNT
	.align		4
        /*0000*/ 	.byte	0x04, 0x2f
        /*0002*/ 	.short	(.L_19 - .L_18)
	.align		4
.L_18:
        /*0004*/ 	.word	index@(_ZN7cutlass13device_kernelINS_4gemm6kernel13GemmUniversalIN4cute5tupleIJiiiiEEENS1_10collective13CollectiveMmaINS1_35MainloopSm100TmaUmmaWarpSpecializedILi54ELi2ELi4ENS5_IJNS4_1CILi1EEENSA_ILi2EEESB_EEEEENS5_IJNSA_ILi64EEESF_NSA_ILi32EEEEEENS_12float_e4m3_tENS5_IJlSB_lEEESI_SJ_NS4_8TiledMMAINS4_8MMA_AtomIJNS4_10MMA_TraitsINS4_19SM100_MMA_F8F6F4_SSEJSI_SI_fSF_SF_NS4_17integral_constantINS4_4UMMA5MajorELSQ_0EEESR_NSO_INSP_7ScaleInELSS_0EEEST_EEEEEENS4_6LayoutINS5_IJSB_SB_SB_EEENS5_IJNSA_ILi0EEESY_SY_EEEEENS5_IJNS4_10UnderscoreES11_S11_EEEEENS4_23SM90_TMA_LOAD_MULTICASTENS4_14ComposedLayoutINS4_7SwizzleILi1ELi4ELi3EEENS4_18smem_ptr_flag_bitsILi8EEENSW_INS5_IJNSA_ILi8EEESG_EEENS5_IJSG_SB_EEEEEEEvNS4_8identityENS4_13SM90_TMA_LOADES1E_vS1F_EENS_8epilogue10collective18CollectiveEpilogueINS1I_23Sm100TmaWarpSpecializedILi1ELi1ELi32ELb0ELb0EEEJSH_NS5_IJNSW_ISF_SB_EES1N_EEESI_SJ_SI_SJ_NS1I_6fusion15FusionCallbacksIS1M_NS1P_17LinearCombinationISI_fSI_fLNS_15FloatRoundStyleE2EEESH_S1O_JEEENS4_5SM1004TMEM4LOAD26SM100_TMEM_LOAD_16dp32b32xES1G_NS15_INS16_ILi2ELi4ELi3EEES19_NSW_INS5_IJS1A_SF_EEENS5_IJSF_SB_EEEEEEENS4_39AutoVectorizingCopyWithAssumedAlignmentILi128EEENS4_14SM90_TMA_STOREES23_S25_S25_EEEvvEEEEvNT_6ParamsE)
        /*0008*/ 	.word	0x00000059


	//----- nvinfo : EIATTR_FRAME_SIZE
	.align		4
.L_19:
        /*000c*/ 	.byte	0x04, 0x11
        /*000e*/ 	.short	(.L_21 - .L_20)
	.align		4
.L_20:
        /*0010*/ 	.word	index@($__internal_2_$__cuda_sm10x_tcgen05_guardrail_trap_unallocated_columns_being_dealloced)
        /*0014*/ 	.word	0x00000000


	//----- nvinfo : EIATTR_FRAME_SIZE
	.align		4
.L_21:
        /*0018*/ 	.byte	0x04, 0x11
        /*001a*/ 	.short	(.L_23 - .L_22)
	.align		4
.L_22:
        /*001c*/ 	.word	index@($__internal_1_$__cuda_sm10x_tcgen05_guardrail_trap_phase_invalid_during_alloc)
        /*0020*/ 	.word	0x00000000


	//----- nvinfo : EIATTR_FRAME_SIZE
	.align		4
.L_23:
        /*0024*/ 	.byte	0x04, 0x11
        /*0026*/ 	.short	(.L_25 - .L_24)
	.align		4
.L_24:
        /*0028*/ 	.word	index@($__internal_0_$__cuda_sm10x_tcgen05_guardrail_trap_col_being_dealloced_not_returned_by_alloc)
        /*002c*/ 	.word	0x00000000


	//----- nvinfo : EIATTR_FRAME_SIZE
	.align		4
.L_25:
        /*0030*/ 	.byte	0x04, 0x11
        /*0032*/ 	.short	(.L_27 - .L_26)
	.align		4
.L_26:
        /*0034*/ 	.word	index@(_ZN7cutlass13device_kernelINS_4gemm6kernel13GemmUniversalIN4cute5tupleIJiiiiEEENS1_10collective13CollectiveMmaINS1_35MainloopSm100TmaUmmaWarpSpecializedILi54ELi2ELi4ENS5_IJNS4_1CILi1EEENSA_ILi2EEESB_EEEEENS5_IJNSA_ILi64EEESF_NSA_ILi32EEEEEENS_12float_e4m3_tENS5_IJlSB_lEEESI_SJ_NS4_8TiledMMAINS4_8MMA_AtomIJNS4_10MMA_TraitsINS4_19SM100_MMA_F8F6F4_SSEJSI_SI_fSF_SF_NS4_17integral_constantINS4_4UMMA5MajorELSQ_0EEESR_NSO_INSP_7ScaleInELSS_0EEEST_EEEEEENS4_6LayoutINS5_IJSB_SB_SB_EEENS5_IJNSA_ILi0EEESY_SY_EEEEENS5_IJNS4_10UnderscoreES11_S11_EEEEENS4_23SM90_TMA_LOAD_MULTICASTENS4_14ComposedLayoutINS4_7SwizzleILi1ELi4ELi3EEENS4_18smem_ptr_flag_bitsILi8EEENSW_INS5_IJNSA_ILi8EEESG_EEENS5_IJSG_SB_EEEEEEEvNS4_8identityENS4_13SM90_TMA_LOADES1E_vS1F_EENS_8epilogue10collective18CollectiveEpilogueINS1I_23Sm100TmaWarpSpecializedILi1ELi1ELi32ELb0ELb0EEEJSH_NS5_IJNSW_ISF_SB_EES1N_EEESI_SJ_SI_SJ_NS1I_6fusion15FusionCallbacksIS1M_NS1P_17LinearCombinationISI_fSI_fLNS_15FloatRoundStyleE2EEESH_S1O_JEEENS4_5SM1004TMEM4LOAD26SM100_TMEM_LOAD_16dp32b32xES1G_NS15_INS16_ILi2ELi4ELi3EEES19_NSW_INS5_IJS1A_SF_EEENS5_IJSF_SB_EEEEEEENS4_39AutoVectorizingCopyWithAssumedAlignmentILi128EEENS4_14SM90_TMA_STOREES23_S25_S25_EEEvvEEEEvNT_6ParamsE)
        /*0038*/ 	.word	0x00000000


	//----- nvinfo : EIATTR_MIN_STACK_SIZE
	.align		4
.L_27:
        /*003c*/ 	.byte	0x04, 0x12
        /*003e*/ 	.short	(.L_29 - .L_28)
	.align		4
.L_28:
        /*0040*/ 	.word	index@(_ZN7cutlass13device_kernelINS_4gemm6kernel13GemmUniversalIN4cute5tupleIJiiiiEEENS1_10collective13CollectiveMmaINS1_35MainloopSm100TmaUmmaWarpSpecializedILi54ELi2ELi4ENS5_IJNS4_1CILi1EEENSA_ILi2EEESB_EEEEENS5_IJNSA_ILi64EEESF_NSA_ILi32EEEEEENS_12float_e4m3_tENS5_IJlSB_lEEESI_SJ_NS4_8TiledMMAINS4_8MMA_AtomIJNS4_10MMA_TraitsINS4_19SM100_MMA_F8F6F4_SSEJSI_SI_fSF_SF_NS4_17integral_constantINS4_4UMMA5MajorELSQ_0EEESR_NSO_INSP_7ScaleInELSS_0EEEST_EEEEEENS4_6LayoutINS5_IJSB_SB_SB_EEENS5_IJNSA_ILi0EEESY_SY_EEEEENS5_IJNS4_10UnderscoreES11_S11_EEEEENS4_23SM90_TMA_LOAD_MULTICASTENS4_14ComposedLayoutINS4_7SwizzleILi1ELi4ELi3EEENS4_18smem_ptr_flag_bitsILi8EEENSW_INS5_IJNSA_ILi8EEESG_EEENS5_IJSG_SB_EEEEEEEvNS4_8identityENS4_13SM90_TMA_LOADES1E_vS1F_EENS_8epilogue10collective18CollectiveEpilogueINS1I_23Sm100TmaWarpSpecializedILi1ELi1ELi32ELb0ELb0EEEJSH_NS5_IJNSW_ISF_SB_EES1N_EEESI_SJ_SI_SJ_NS1I_6fusion15FusionCallbacksIS1M_NS1P_17LinearCombinationISI_fSI_fLNS_15FloatRoundStyleE2EEESH_S1O_JEEENS4_5SM1004TMEM4LOAD26SM100_TMEM_LOAD_16dp32b32xES1G_NS15_INS16_ILi2ELi4ELi3EEES19_NSW_INS5_IJS1A_SF_EEENS5_IJSF_SB_EEEEEEENS4_39AutoVectorizingCopyWithAssumedAlignmentILi128EEENS4_14SM90_TMA_STOREES23_S25_S25_EEEvvEEEEvNT_6ParamsE)
        /*0044*/ 	.word	0x00000000
.L_29:


//--------------------- .nv.compat                --------------------------
	.section	.nv.compat,"",@"SHT_CUDA_COMPAT_INFO"
	.align	4
        /*0000*/ 	.byte	0x02, 0x09, 0x01, 0x00, 0x02, 0x02, 0x02, 0x00, 0x02, 0x05, 0x05, 0x00, 0x03, 0x07, 0x01, 0x01
        /*0010*/ 	.byte	0x02, 0x03, 0x01, 0x00, 0x02, 0x06, 0x01, 0x00, 0x04, 0x0b, 0x08, 0x00, 0x09, 0x00, 0x00, 0x00
        /*0020*/ 	.byte	0x00, 0x00, 0x00, 0x00


//--------------------- .nv.info._ZN7cutlass13device_kernelINS_4gemm6kernel13GemmUniversalIN4cute5tupleIJiiiiEEENS1_10collective13CollectiveMmaINS1_35MainloopSm100TmaUmmaWarpSpecializedILi54ELi2ELi4ENS5_IJNS4_1CILi1EEENSA_ILi2EEESB_EEEEENS5_IJNSA_ILi64EEESF_NSA_ILi32EEEEEENS_12float_e4m3_tENS5_IJlSB_lEEESI_SJ_NS4_8TiledMMAINS4_8MMA_AtomIJNS4_10MMA_TraitsINS4_19SM100_MMA_F8F6F4_SSEJSI_SI_fSF_SF_NS4_17integral_constantINS4_4UMMA5MajorELSQ_0EEESR_NSO_INSP_7ScaleInELSS_0EEEST_EEEEEENS4_6LayoutINS5_IJSB_SB_SB_EEENS5_IJNSA_ILi0EEESY_SY_EEEEENS5_IJNS4_10UnderscoreES11_S11_EEEEENS4_23SM90_TMA_LOAD_MULTICASTENS4_14ComposedLayoutINS4_7SwizzleILi1ELi4ELi3EEENS4_18smem_ptr_flag_bitsILi8EEENSW_INS5_IJNSA_ILi8EEESG_EEENS5_IJSG_SB_EEEEEEEvNS4_8identityENS4_13SM90_TMA_LOADES1E_vS1F_EENS_8epilogue10collective18CollectiveEpilogueINS1I_23Sm100TmaWarpSpecializedILi1ELi1ELi32ELb0ELb0EEEJSH_NS5_IJNSW_ISF_SB_EES1N_EEESI_SJ_SI_SJ_NS1I_6fusion15FusionCallbacksIS1M_NS1P_17LinearCombinationISI_fSI_fLNS_15FloatRoundStyleE2EEESH_S1O_JEEENS4_5SM1004TMEM4LOAD26SM100_TMEM_LOAD_16dp32b32xES1G_NS15_INS16_ILi2ELi4ELi3EEES19_NSW_INS5_IJS1A_SF_EEENS5_IJSF_SB_EEEEEEENS4_39AutoVectorizingCopyWithAssumedAlignmentILi128EEENS4_14SM90_TMA_STOREES23_S25_S25_EEEvvEEEEvNT_6ParamsE --------------------------
	.section	.nv.info._ZN7cutlass13device_kernelINS_4gemm6kernel13GemmUniversalIN4cute5tupleIJiiiiEEENS1_10collective13CollectiveMmaINS1_35MainloopSm100TmaUmmaWarpSpecializedILi54ELi2ELi4ENS5_IJNS4_1CILi1EEENSA_ILi2EEESB_EEEEENS5_IJNSA_ILi64EEESF_NSA_ILi32EEEEEENS_12float_e4m3_tENS5_IJlSB_lEEESI_SJ_NS4_8TiledMMAINS4_8MMA_AtomIJNS4_10MMA_TraitsINS4_19SM100_MMA_F8F6F4_SSEJSI_SI_fSF_SF_NS4_17integral_constantINS4_4UMMA5MajorELSQ_0EEESR_NSO_INSP_7ScaleInELSS_0EEEST_EEEEEENS4_6LayoutINS5_IJSB_SB_SB_EEENS5_IJNSA_ILi0EEESY_SY_EEEEENS5_IJNS4_10UnderscoreES11_S11_EEEEENS4_23SM90_TMA_LOAD_MULTICASTENS4_14ComposedLayoutINS4_7SwizzleILi1ELi4ELi3EEENS4_18smem_ptr_flag_bitsILi8EEENSW_INS5_IJNSA_ILi8EEESG_EEENS5_IJSG_SB_EEEEEEEvNS4_8identityENS4_13SM90_TMA_LOADES1E_vS1F_EENS_8epilogue10collective18CollectiveEpilogueINS1I_23Sm100TmaWarpSpecializedILi1ELi1ELi32ELb0ELb0EEEJSH_NS5_IJNSW_ISF_SB_EES1N_EEESI_SJ_SI_SJ_NS1I_6fusion15FusionCallbacksIS1M_NS1P_17LinearCombinationISI_fSI_fLNS_15FloatRoundStyleE2EEESH_S1O_JEEENS4_5SM1004TMEM4LOAD26SM100_TMEM_LOAD_16dp32b32xES1G_NS15_INS16_ILi2ELi4ELi3EEES19_NSW_INS5_IJS1A_SF_EEENS5_IJSF_SB_EEEEEEENS4_39AutoVectorizingCopyWithAssumedAlignmentILi128EEENS4_14SM90_TMA_STOREES23_S25_S25_EEEvvEEEEvNT_6ParamsE,"",@"SHT_CUDA_INFO"
	.sectionflags	@""
	.align	4


	//----- nvinfo : EIATTR_CUDA_API_VERSION
	.align		4
        /*0000*/ 	.byte	0x04, 0x37
        /*0002*/ 	.short	(.L_31 - .L_30)
.L_30:
        /*0004*/ 	.word	0x00000082


	//----- nvinfo : EIATTR_KPARAM_INFO
	.align		4
.L_31:
        /*0008*/ 	.byte	0x04, 0x17
        /*000a*/ 	.short	(.L_33 - .L_32)
.L_32:
        /*000c*/ 	.word	0x00000000
        /*0010*/ 	.short	0x0000
        /*0012*/ 	.short	0x0000
        /*0014*/ 	.byte	0x00, 0xf0, 0x01, 0x20


	//----- nvinfo : EIATTR_AT_ENTRY_FRAGMENTS
	.align		4
.L_33:
        /*0018*/ 	.byte	0x04, 0x4f
        /*001a*/ 	.short	(.L_35 - .L_34)


	//   ....[0]....
.L_34:
        /*001c*/ 	.word	0x00000006


	//----- nvinfo : EIATTR_RESERVED_SMEM_USED
	.align		4
.L_35:
        /*0020*/ 	.byte	0x01, 0x41
	.zero		2


	//----- nvinfo : EIATTR_SPARSE_MMA_MASK
	.align		4
        /*0024*/ 	.byte	0x03, 0x50
        /*0026*/ 	.short	0x0000


	//----- nvinfo : EIATTR_TCGEN05_1CTA_USED
	.align		4
        /*0028*/ 	.byte	0x01, 0x51
	.zero		2


	//----- nvinfo : EIATTR_MAXREG_COUNT
	.align		4
        /*002c*/ 	.byte	0x03, 0x1b
        /*002e*/ 	.short	0x00ff


	//----- nvinfo : EIATTR_NUM_BARRIERS
	.align		4
        /*0030*/ 	.byte	0x02, 0x4c
        /*0032*/ 	.byte	0x07
	.zero		1


	//----- nvinfo : EIATTR_EXTERNS
	.align		4
        /*0034*/ 	.byte	0x04, 0x0f
        /*0036*/ 	.short	(.L_37 - .L_36)


	//   ....[0]....
	.align		4
.L_36:
        /*0038*/ 	.word	index@(__assertfail)


	//----- nvinfo : EIATTR_MERCURY_ISA_VERSION
	.align		4
.L_37:
        /*003c*/ 	.byte	0x03, 0x5f
        /*003e*/ 	.short	0x0101


	//----- nvinfo : EIATTR_INT_WARP_WIDE_INSTR_OFFSETS
	.align		4
        /*0040*/ 	.byte	0x04, 0x31
        /*0042*/ 	.short	(.L_39 - .L_38)


	//   ....[0]....
.L_38:
        /*0044*/ 	.word	0x00005d70


	//   ....[1]....
        /*0048*/ 	.word	0x00005da0


	//   ....[2]....
        /*004c*/ 	.word	0x00005dc0


	//   ....[3]....
        /*0050*/ 	.word	0x000068f0


	//   ....[4]....
        /*0054*/ 	.word	0x000069a0


	//----- nvinfo : EIATTR_COOP_GROUP_MASK_REGIDS
	.align		4
.L_39:
        /*0058*/ 	.byte	0x04, 0x29
        /*005a*/ 	.short	(.L_41 - .L_40)


	//   ....[0]....
.L_40:
        /*005c*/ 	.word	0xffffffff


	//   ....[1]....
        /*0060*/ 	.word	0xffffffff


	//   ....[2]....
        /*0064*/ 	.word	0xffffffff


	//   ....[3]....
        /*0068*/ 	.word	0xffffffff


	//   ....[4]....
        /*006c*/ 	.word	0xffffffff


	//   ....[5]....
        /*0070*/ 	.word	0xffffffff


	//   ....[6]....
        /*0074*/ 	.word	0xffffffff


	//   ....[7]....
        /*0078*/ 	.word	0xffffffff


	//   ....[8]....
        /*007c*/ 	.word	0xffffffff


	//   ....[9]....
        /*0080*/ 	.word	0xffffffff


	//   ....[10]....
        /*0084*/ 	.word	0xffffffff


	//   ....[11]....
        /*0088*/ 	.word	0xffffffff


	//   ....[12]....
        /*008c*/ 	.word	0xffffffff


	//   ....[13]....
        /*0090*/ 	.word	0xffffffff


	//----- nvinfo : EIATTR_COOP_GROUP_INSTR_OFFSETS
	.align		4
.L_41:
        /*0094*/ 	.byte	0x04, 0x28
        /*0096*/ 	.short	(.L_43 - .L_42)


	//   ....[0]....
.L_42:
        /*0098*/ 	.word	0x00000080


	//   ....[1]....
        /*009c*/ 	.word	0x000004e0


	//   ....[2]....
        /*00a0*/ 	.word	0x00000d00


	//   ....[3]....
        /*00a4*/ 	.word	0x00000e40


	//   ....[4]....
        /*00a8*/ 	.word	0x00000f40


	//   ....[5]....
        /*00ac*/ 	.word	0x000010b0


	//   ....[6]....
        /*00b0*/ 	.word	0x00001250


	//   ....[7]....
        /*00b4*/ 	.word	0x00001400


	//   ....[8]....
        /*00b8*/ 	.word	0x000025f0


	//   ....[9]....
        /*00bc*/ 	.word	0x000050b0


	//   ....[10]....
        /*00c0*/ 	.word	0x000052c0


	//   ....[11]....
        /*00c4*/ 	.word	0x000052f0


	//   ....[12]....
        /*00c8*/ 	.word	0x00005c50


	//   ....[13]....
        /*00cc*/ 	.word	0x00005e80


	//----- nvinfo : EIATTR_VRC_CTA_INIT_COUNT
	.align		4
.L_43:
        /*00d0*/ 	.byte	0x02, 0x4a
        /*00d2*/ 	.byte	0x80
	.zero		1


	//----- nvinfo : EIATTR_SYSCALL_OFFSETS
	.align		4
        /*00d4*/ 	.byte	0x04, 0x46
        /*00d6*/ 	.short	(.L_45 - .L_44)


	//   ....[0]....
.L_44:
        /*00d8*/ 	.word	0x00007510


	//   ....[1]....
        /*00dc*/ 	.word	0x00007650


	//   ....[2]....
        /*00e0*/ 	.word	0x00007dd0


	//----- nvinfo : EIATTR_MBARRIER_INSTR_OFFSETS
	.align		4
.L_45:
        /*00e4*/ 	.byte	0x04, 0x39
        /*00e6*/ 	.short	(.L_47 - .L_46)


	//   ....[0]....
.L_46:
        /*00e8*/ 	.word	0x00000620
        /*00ec*/ 	.word	0x000000ff
        /*00f0*/ 	.word	0x00000000
        /*00f4*/ 	.short	0x0100
        /*00f6*/ 	.byte	0x04
	.zero		1


	//   ....[1]....
        /*00f8*/ 	.word	0x00000630
        /*00fc*/ 	.word	0x000000ff
        /*0100*/ 	.word	0x000001b0
        /*0104*/ 	.short	0x0100
        /*0106*/ 	.byte	0x04
	.zero		1


	//   ....[2]....
        /*0108*/ 	.word	0x00000640
        /*010c*/ 	.word	0x000000ff
        /*0110*/ 	.word	0x00000008
        /*0114*/ 	.short	0x0100
        /*0116*/ 	.byte	0x04
	.zero		1


	//   ....[3]....
        /*0118*/ 	.word	0x00000650
        /*011c*/ 	.word	0x000000ff
        /*0120*/ 	.word	0x000001b8
        /*0124*/ 	.short	0x0100
        /*0126*/ 	.byte	0x04
	.zero		1


	//   ....[4]....
        /*0128*/ 	.word	0x00000660
        /*012c*/ 	.word	0x000000ff
        /*0130*/ 	.word	0x00000010
        /*0134*/ 	.short	0x0100
        /*0136*/ 	.byte	0x04
	.zero		1


	//   ....[5]....
        /*0138*/ 	.word	0x00000670
        /*013c*/ 	.word	0x000000ff
        /*0140*/ 	.word	0x000001c0
        /*0144*/ 	.short	0x0100
        /*0146*/ 	.byte	0x04
	.zero		1


	//   ....[6]....
        /*0148*/ 	.word	0x00000680
        /*014c*/ 	.word	0x000000ff
        /*0150*/ 	.word	0x00000018
        /*0154*/ 	.short	0x0100
        /*0156*/ 	.byte	0x04
	.zero		1


	//   ....[7]....
        /*0158*/ 	.word	0x00000690
        /*015c*/ 	.word	0x000000ff
        /*0160*/ 	.word	0x000001c8
        /*0164*/ 	.short	0x0100
        /*0166*/ 	.byte	0x04
	.zero		1


	//   ....[8]....
        /*0168*/ 	.word	0x000006a0
        /*016c*/ 	.word	0x000000ff
        /*0170*/ 	.word	0x00000020
        /*0174*/ 	.short	0x0100
        /*0176*/ 	.byte	0x04
	.zero		1


	//   ....[9]....
        /*0178*/ 	.word	0x000006b0
        /*017c*/ 	.word	0x000000ff
        /*0180*/ 	.word	0x000001d0
        /*0184*/ 	.short	0x0100
        /*0186*/ 	.byte	0x04
	.zero		1


	//   ....[10]....
        /*0188*/ 	.word	0x000006c0
        /*018c*/ 	.word	0x000000ff
        /*0190*/ 	.word	0x00000028
        /*0194*/ 	.short	0x0100
        /*0196*/ 	.byte	0x04
	.zero		1


	//   ....[11]....
        /*0198*/ 	.word	0x000006d0
        /*019c*/ 	.word	0x000000ff
        /*01a0*/ 	.word	0x000001d8
        /*01a4*/ 	.short	0x0100
        /*01a6*/ 	.byte	0x04
	.zero		1


	//   ....[12]....
        /*01a8*/ 	.word	0x000006e0
        /*01ac*/ 	.word	0x000000ff
        /*01b0*/ 	.word	0x00000030
        /*01b4*/ 	.short	0x0100
        /*01b6*/ 	.byte	0x04
	.zero		1


	//   ....[13]....
        /*01b8*/ 	.word	0x000006f0
        /*01bc*/ 	.word	0x000000ff
        /*01c0*/ 	.word	0x000001e0
        /*01c4*/ 	.short	0x0100
        /*01c6*/ 	.byte	0x04
	.zero		1


	//   ....[14]....
        /*01c8*/ 	.word	0x00000700
        /*01cc*/ 	.word	0x000000ff
        /*01d0*/ 	.word	0x00000038
        /*01d4*/ 	.short	0x0100
        /*01d6*/ 	.byte	0x04
	.zero		1


	//   ....[15]....
        /*01d8*/ 	.word	0x00000710
        /*01dc*/ 	.word	0x000000ff
        /*01e0*/ 	.word	0x000001e8
        /*01e4*/ 	.short	0x0100
        /*01e6*/ 	.byte	0x04
	.zero		1


	//   ....[16]....
        /*01e8*/ 	.word	0x00000720
        /*01ec*/ 	.word	0x000000ff
        /*01f0*/ 	.word	0x00000040
        /*01f4*/ 	.short	0x0100
        /*01f6*/ 	.byte	0x04
	.zero		1


	//   ....[17]....
        /*01f8*/ 	.word	0x00000730
        /*01fc*/ 	.word	0x000000ff
        /*0200*/ 	.word	0x000001f0
        /*0204*/ 	.short	0x0100
        /*0206*/ 	.byte	0x04
	.zero		1


	//   ....[18]....
        /*0208*/ 	.word	0x00000740
        /*020c*/ 	.word	0x000000ff
        /*0210*/ 	.word	0x00000048
        /*0214*/ 	.short	0x0100
        /*0216*/ 	.byte	0x04
	.zero		1


	//   ....[19]....
        /*0218*/ 	.word	0x00000750
        /*021c*/ 	.word	0x000000ff
        /*0220*/ 	.word	0x000001f8
        /*0224*/ 	.short	0x0100
        /*0226*/ 	.byte	0x04
	.zero		1


	//   ....[20]....
        /*0228*/ 	.word	0x00000760
        /*022c*/ 	.word	0x000000ff
        /*0230*/ 	.word	0x00000050
        /*0234*/ 	.short	0x0100
        /*0236*/ 	.byte	0x04
	.zero		1


	//   ....[21]....
        /*0238*/ 	.word	0x00000770
        /*023c*/ 	.word	0x000000ff
        /*0240*/ 	.word	0x00000200
        /*0244*/ 	.short	0x0100
        /*0246*/ 	.byte	0x04
	.zero		1


	//   ....[22]....
        /*0248*/ 	.word	0x00000780
        /*024c*/ 	.word	0x000000ff
        /*0250*/ 	.word	0x00000058
        /*0254*/ 	.short	0x0100
        /*0256*/ 	.byte	0x04
	.zero		1


	//   ....[23]....
        /*0258*/ 	.word	0x00000790
        /*025c*/ 	.word	0x000000ff
        /*0260*/ 	.word	0x00000208
        /*0264*/ 	.short	0x0100
        /*0266*/ 	.byte	0x04
	.zero		1


	//   ....[24]....
        /*0268*/ 	.word	0x000007a0
        /*026c*/ 	.word	0x000000ff
        /*0270*/ 	.word	0x00000060
        /*0274*/ 	.short	0x0100
        /*0276*/ 	.byte	0x04
	.zero		1


	//   ....[25]....
        /*0278*/ 	.word	0x000007b0
        /*027c*/ 	.word	0x000000ff
        /*0280*/ 	.word	0x00000210
        /*0284*/ 	.short	0x0100
        /*0286*/ 	.byte	0x04
	.zero		1


	//   ....[26]....
        /*0288*/ 	.word	0x000007c0
        /*028c*/ 	.word	0x000000ff
        /*0290*/ 	.word	0x00000068
        /*0294*/ 	.short	0x0100
        /*0296*/ 	.byte	0x04
	.zero		1


	//   ....[27]....
        /*0298*/ 	.word	0x000007d0
        /*029c*/ 	.word	0x000000ff
        /*02a0*/ 	.word	0x00000218
        /*02a4*/ 	.short	0x0100
        /*02a6*/ 	.byte	0x04
	.zero		1


	//   ....[28]....
        /*02a8*/ 	.word	0x000007e0
        /*02ac*/ 	.word	0x000000ff
        /*02b0*/ 	.word	0x00000070
        /*02b4*/ 	.short	0x0100
        /*02b6*/ 	.byte	0x04
	.zero		1


	//   ....[29]....
        /*02b8*/ 	.word	0x000007f0
        /*02bc*/ 	.word	0x000000ff
        /*02c0*/ 	.word	0x00000220
        /*02c4*/ 	.short	0x0100
        /*02c6*/ 	.byte	0x04
	.zero		1


	//   ....[30]....
        /*02c8*/ 	.word	0x00000800
        /*02cc*/ 	.word	0x000000ff
        /*02d0*/ 	.word	0x00000078
        /*02d4*/ 	.short	0x0100
        /*02d6*/ 	.byte	0x04
	.zero		1


	//   ....[31]....
        /*02d8*/ 	.word	0x00000810
        /*02dc*/ 	.word	0x000000ff
        /*02e0*/ 	.word	0x00000228
        /*02e4*/ 	.short	0x0100
        /*02e6*/ 	.byte	0x04
	.zero		1


	//   ....[32]....
        /*02e8*/ 	.word	0x00000820
        /*02ec*/ 	.word	0x000000ff
        /*02f0*/ 	.word	0x00000080
        /*02f4*/ 	.short	0x0100
        /*02f6*/ 	.byte	0x04
	.zero		1


	//   ....[33]....
        /*02f8*/ 	.word	0x00000830
        /*02fc*/ 	.word	0x000000ff
        /*0300*/ 	.word	0x00000230
        /*0304*/ 	.short	0x0100
        /*0306*/ 	.byte	0x04
	.zero		1


	//   ....[34]....
        /*0308*/ 	.word	0x00000840
        /*030c*/ 	.word	0x000000ff
        /*0310*/ 	.word	0x00000088
        /*0314*/ 	.short	0x0100
        /*0316*/ 	.byte	0x04
	.zero		1


	//   ....[35]....
        /*0318*/ 	.word	0x00000850
        /*031c*/ 	.word	0x000000ff
        /*0320*/ 	.word	0x00000238
        /*0324*/ 	.short	0x0100
        /*0326*/ 	.byte	0x04
	.zero		1


	//   ....[36]....
        /*0328*/ 	.word	0x00000860
        /*032c*/ 	.word	0x000000ff
        /*0330*/ 	.word	0x00000090
        /*0334*/ 	.short	0x0100
        /*0336*/ 	.byte	0x04
	.zero		1


	//   ....[37]....
        /*0338*/ 	.word	0x00000870
        /*033c*/ 	.word	0x000000ff
        /*0340*/ 	.word	0x00000240
        /*0344*/ 	.short	0x0100
        /*0346*/ 	.byte	0x04
	.zero		1


	//   ....[38]....
        /*0348*/ 	.word	0x00000880
        /*034c*/ 	.word	0x000000ff
        /*0350*/ 	.word	0x00000098
        /*0354*/ 	.short	0x0100
        /*0356*/ 	.byte	0x04
	.zero		1


	//   ....[39]....
        /*0358*/ 	.word	0x00000890
        /*035c*/ 	.word	0x000000ff
        /*0360*/ 	.word	0x00000248
        /*0364*/ 	.short	0x0100
        /*0366*/ 	.byte	0x04
	.zero		1


	//   ....[40]....
        /*0368*/ 	.word	0x000008a0
        /*036c*/ 	.word	0x000000ff
        /*0370*/ 	.word	0x000000a0
        /*0374*/ 	.short	0x0100
        /*0376*/ 	.byte	0x04
	.zero		1


	//   ....[41]....
        /*0378*/ 	.word	0x000008b0
        /*037c*/ 	.word	0x000000ff
        /*0380*/ 	.word	0x00000250
        /*0384*/ 	.short	0x0100
        /*0386*/ 	.byte	0x04
	.zero		1


	//   ....[42]....
        /*0388*/ 	.word	0x000008c0
        /*038c*/ 	.word	0x000000ff
        /*0390*/ 	.word	0x000000a8
        /*0394*/ 	.short	0x0100
        /*0396*/ 	.byte	0x04
	.zero		1


	//   ....[43]....
        /*0398*/ 	.word	0x000008d0
        /*039c*/ 	.word	0x000000ff
        /*03a0*/ 	.word	0x00000258
        /*03a4*/ 	.short	0x0100
        /*03a6*/ 	.byte	0x04
	.zero		1


	//   ....[44]....
        /*03a8*/ 	.word	0x000008e0
        /*03ac*/ 	.word	0x000000ff
        /*03b0*/ 	.word	0x000000b0
        /*03b4*/ 	.short	0x0100
        /*03b6*/ 	.byte	0x04
	.zero		1


	//   ....[45]....
        /*03b8*/ 	.word	0x000008f0
        /*03bc*/ 	.word	0x000000ff
        /*03c0*/ 	.word	0x00000260
        /*03c4*/ 	.short	0x0100
        /*03c6*/ 	.byte	0x04
	.zero		1


	//   ....[46]....
        /*03c8*/ 	.word	0x00000900
        /*03cc*/ 	.word	0x000000ff
        /*03d0*/ 	.word	0x000000b8
        /*03d4*/ 	.short	0x0100
        /*03d6*/ 	.byte	0x04
	.zero		1


	//   ....[47]....
        /*03d8*/ 	.word	0x00000910
        /*03dc*/ 	.word	0x000000ff
        /*03e0*/ 	.word	0x00000268
        /*03e4*/ 	.short	0x0100
        /*03e6*/ 	.byte	0x04
	.zero		1


	//   ....[48]....
        /*03e8*/ 	.word	0x00000920
        /*03ec*/ 	.word	0x000000ff
        /*03f0*/ 	.word	0x000000c0
        /*03f4*/ 	.short	0x0100
        /*03f6*/ 	.byte	0x04
	.zero		1


	//   ....[49]....
        /*03f8*/ 	.word	0x00000930
        /*03fc*/ 	.word	0x000000ff
        /*0400*/ 	.word	0x00000270
        /*0404*/ 	.short	0x0100
        /*0406*/ 	.byte	0x04
	.zero		1


	//   ....[50]....
        /*0408*/ 	.word	0x00000940
        /*040c*/ 	.word	0x000000ff
        /*0410*/ 	.word	0x000000c8
        /*0414*/ 	.short	0x0100
        /*0416*/ 	.byte	0x04
	.zero		1


	//   ....[51]....
        /*0418*/ 	.word	0x00000950
        /*041c*/ 	.word	0x000000ff
        /*0420*/ 	.word	0x00000278
        /*0424*/ 	.short	0x0100
        /*0426*/ 	.byte	0x04
	.zero		1


	//   ....[52]....
        /*0428*/ 	.word	0x00000960
        /*042c*/ 	.word	0x000000ff
        /*0430*/ 	.word	0x000000d0
        /*0434*/ 	.short	0x0100
        /*0436*/ 	.byte	0x04
	.zero		1


	//   ....[53]....
        /*0438*/ 	.word	0x00000970
        /*043c*/ 	.word	0x000000ff
        /*0440*/ 	.word	0x00000280
        /*0444*/ 	.short	0x0100
        /*0446*/ 	.byte	0x04
	.zero		1


	//   ....[54]....
        /*0448*/ 	.word	0x00000980
        /*044c*/ 	.word	0x000000ff
        /*0450*/ 	.word	0x000000d8
        /*0454*/ 	.short	0x0100
        /*0456*/ 	.byte	0x04
	.zero		1


	//   ....[55]....
        /*0458*/ 	.word	0x00000990
        /*045c*/ 	.word	0x000000ff
        /*0460*/ 	.word	0x00000288
        /*0464*/ 	.short	0x0100
        /*0466*/ 	.byte	0x04
	.zero		1


	//   ....[56]....
        /*0468*/ 	.word	0x000009a0
        /*046c*/ 	.word	0x000000ff
        /*0470*/ 	.word	0x000000e0
        /*0474*/ 	.short	0x0100
        /*0476*/ 	.byte	0x04
	.zero		1


	//   ....[57]....
        /*0478*/ 	.word	0x000009b0
        /*047c*/ 	.word	0x000000ff
        /*0480*/ 	.word	0x00000290
        /*0484*/ 	.short	0x0100
        /*0486*/ 	.byte	0x04
	.zero		1


	//   ....[58]....
        /*0488*/ 	.word	0x000009c0
        /*048c*/ 	.word	0x000000ff
        /*0490*/ 	.word	0x000000e8
        /*0494*/ 	.short	0x0100
        /*0496*/ 	.byte	0x04
	.zero		1


	//   ....[59]....
        /*0498*/ 	.word	0x000009d0
        /*049c*/ 	.word	0x000000ff
        /*04a0*/ 	.word	0x00000298
        /*04a4*/ 	.short	0x0100
        /*04a6*/ 	.byte	0x04
	.zero		1


	//   ....[60]....
        /*04a8*/ 	.word	0x000009e0
        /*04ac*/ 	.word	0x000000ff
        /*04b0*/ 	.word	0x000000f0
        /*04b4*/ 	.short	0x0100
        /*04b6*/ 	.byte	0x04
	.zero		1


	//   ....[61]....
        /*04b8*/ 	.word	0x000009f0
        /*04bc*/ 	.word	0x000000ff
        /*04c0*/ 	.word	0x000002a0
        /*04c4*/ 	.short	0x0100
        /*04c6*/ 	.byte	0x04
	.zero		1


	//   ....[62]....
        /*04c8*/ 	.word	0x00000a00
        /*04cc*/ 	.word	0x000000ff
        /*04d0*/ 	.word	0x000000f8
        /*04d4*/ 	.short	0x0100
        /*04d6*/ 	.byte	0x04
	.zero		1


	//   ....[63]....
        /*04d8*/ 	.word	0x00000a10
        /*04dc*/ 	.word	0x000000ff
        /*04e0*/ 	.word	0x000002a8
        /*04e4*/ 	.short	0x0100
        /*04e6*/ 	.byte	0x04
	.zero		1


	//   ....[64]....
        /*04e8*/ 	.word	0x00000a20
        /*04ec*/ 	.word	0x000000ff
        /*04f0*/ 	.word	0x00000100
        /*04f4*/ 	.short	0x0100
        /*04f6*/ 	.byte	0x04
	.zero		1


	//   ....[65]....
        /*04f8*/ 	.word	0x00000a30
        /*04fc*/ 	.word	0x000000ff
        /*0500*/ 	.word	0x000002b0
        /*0504*/ 	.short	0x0100
        /*0506*/ 	.byte	0x04
	.zero		1


	//   ....[66]....
        /*0508*/ 	.word	0x00000a40
        /*050c*/ 	.word	0x000000ff
        /*0510*/ 	.word	0x00000108
        /*0514*/ 	.short	0x0100
        /*0516*/ 	.byte	0x04
	.zero		1


	//   ....[67]....
        /*0518*/ 	.word	0x00000a50
        /*051c*/ 	.word	0x000000ff
        /*0520*/ 	.word	0x000002b8
        /*0524*/ 	.short	0x0100
        /*0526*/ 	.byte	0x04
	.zero		1


	//   ....[68]....
        /*0528*/ 	.word	0x00000a60
        /*052c*/ 	.word	0x000000ff
        /*0530*/ 	.word	0x00000110
        /*0534*/ 	.short	0x0100
        /*0536*/ 	.byte	0x04
	.zero		1


	//   ....[69]....
        /*0538*/ 	.word	0x00000a70
        /*053c*/ 	.word	0x000000ff
        /*0540*/ 	.word	0x000002c0
        /*0544*/ 	.short	0x0100
        /*0546*/ 	.byte	0x04
	.zero		1


	//   ....[70]....
        /*0548*/ 	.word	0x00000a80
        /*054c*/ 	.word	0x000000ff
        /*0550*/ 	.word	0x00000118
        /*0554*/ 	.short	0x0100
        /*0556*/ 	.byte	0x04
	.zero		1


	//   ....[71]....
        /*0558*/ 	.word	0x00000a90
        /*055c*/ 	.word	0x000000ff
        /*0560*/ 	.word	0x000002c8
        /*0564*/ 	.short	0x0100
        /*0566*/ 	.byte	0x04
	.zero		1


	//   ....[72]....
        /*0568*/ 	.word	0x00000aa0
        /*056c*/ 	.word	0x000000ff
        /*0570*/ 	.word	0x00000120
        /*0574*/ 	.short	0x0100
        /*0576*/ 	.byte	0x04
	.zero		1


	//   ....[73]....
        /*0578*/ 	.word	0x00000ab0
        /*057c*/ 	.word	0x000000ff
        /*0580*/ 	.word	0x000002d0
        /*0584*/ 	.short	0x0100
        /*0586*/ 	.byte	0x04
	.zero		1


	//   ....[74]....
        /*0588*/ 	.word	0x00000ac0
        /*058c*/ 	.word	0x000000ff
        /*0590*/ 	.word	0x00000128
        /*0594*/ 	.short	0x0100
        /*0596*/ 	.byte	0x04
	.zero		1


	//   ....[75]....
        /*0598*/ 	.word	0x00000ad0
        /*059c*/ 	.word	0x000000ff
        /*05a0*/ 	.word	0x000002d8
        /*05a4*/ 	.short	0x0100
        /*05a6*/ 	.byte	0x04
	.zero		1


	//   ....[76]....
        /*05a8*/ 	.word	0x00000ae0
        /*05ac*/ 	.word	0x000000ff
        /*05b0*/ 	.word	0x00000130
        /*05b4*/ 	.short	0x0100
        /*05b6*/ 	.byte	0x04
	.zero		1


	//   ....[77]....
        /*05b8*/ 	.word	0x00000af0
        /*05bc*/ 	.word	0x000000ff
        /*05c0*/ 	.word	0x000002e0
        /*05c4*/ 	.short	0x0100
        /*05c6*/ 	.byte	0x04
	.zero		1


	//   ....[78]....
        /*05c8*/ 	.word	0x00000b00
        /*05cc*/ 	.word	0x000000ff
        /*05d0*/ 	.word	0x00000138
        /*05d4*/ 	.short	0x0100
        /*05d6*/ 	.byte	0x04
	.zero		1


	//   ....[79]....
        /*05d8*/ 	.word	0x00000b10
        /*05dc*/ 	.word	0x000000ff
        /*05e0*/ 	.word	0x000002e8
        /*05e4*/ 	.short	0x0100
        /*05e6*/ 	.byte	0x04
	.zero		1


	//   ....[80]....
        /*05e8*/ 	.word	0x00000b20
        /*05ec*/ 	.word	0x000000ff
        /*05f0*/ 	.word	0x00000140
        /*05f4*/ 	.short	0x0100
        /*05f6*/ 	.byte	0x04
	.zero		1


	//   ....[81]....
        /*05f8*/ 	.word	0x00000b30
        /*05fc*/ 	.word	0x000000ff
        /*0600*/ 	.word	0x000002f0
        /*0604*/ 	.short	0x0100
        /*0606*/ 	.byte	0x04
	.zero		1


	//   ....[82]....
        /*0608*/ 	.word	0x00000b40
        /*060c*/ 	.word	0x000000ff
        /*0610*/ 	.word	0x00000148
        /*0614*/ 	.short	0x0100
        /*0616*/ 	.byte	0x04
	.zero		1


	//   ....[83]....
        /*0618*/ 	.word	0x00000b50
        /*061c*/ 	.word	0x000000ff
        /*0620*/ 	.word	0x000002f8
        /*0624*/ 	.short	0x0100
        /*0626*/ 	.byte	0x04
	.zero		1


	//   ....[84]....
        /*0628*/ 	.word	0x00000b60
        /*062c*/ 	.word	0x000000ff
        /*0630*/ 	.word	0x00000150
        /*0634*/ 	.short	0x0100
        /*0636*/ 	.byte	0x04
	.zero		1


	//   ....[85]....
        /*0638*/ 	.word	0x00000b70
        /*063c*/ 	.word	0x000000ff
        /*0640*/ 	.word	0x00000300
        /*0644*/ 	.short	0x0100
        /*0646*/ 	.byte	0x04
	.zero		1


	//   ....[86]....
        /*0648*/ 	.word	0x00000b80
        /*064c*/ 	.word	0x000000ff
        /*0650*/ 	.word	0x00000158
        /*0654*/ 	.short	0x0100
        /*0656*/ 	.byte	0x04
	.zero		1


	//   ....[87]....
        /*0658*/ 	.word	0x00000b90
        /*065c*/ 	.word	0x000000ff
        /*0660*/ 	.word	0x00000308
        /*0664*/ 	.short	0x0100
        /*0666*/ 	.byte	0x04
	.zero		1


	//   ....[88]....
        /*0668*/ 	.word	0x00000ba0
        /*066c*/ 	.word	0x000000ff
        /*0670*/ 	.word	0x00000160
        /*0674*/ 	.short	0x0100
        /*0676*/ 	.byte	0x04
	.zero		1


	//   ....[89]....
        /*0678*/ 	.word	0x00000bb0
        /*067c*/ 	.word	0x000000ff
        /*0680*/ 	.word	0x00000310
        /*0684*/ 	.short	0x0100
        /*0686*/ 	.byte	0x04
	.zero		1


	//   ....[90]....
        /*0688*/ 	.word	0x00000bc0
        /*068c*/ 	.word	0x000000ff
        /*0690*/ 	.word	0x00000168
        /*0694*/ 	.short	0x0100
        /*0696*/ 	.byte	0x04
	.zero		1


	//   ....[91]....
        /*0698*/ 	.word	0x00000bd0
        /*069c*/ 	.word	0x000000ff
        /*06a0*/ 	.word	0x00000318
        /*06a4*/ 	.short	0x0100
        /*06a6*/ 	.byte	0x04
	.zero		1


	//   ....[92]....
        /*06a8*/ 	.word	0x00000be0
        /*06ac*/ 	.word	0x000000ff
        /*06b0*/ 	.word	0x00000170
        /*06b4*/ 	.short	0x0100
        /*06b6*/ 	.byte	0x04
	.zero		1


	//   ....[93]....
        /*06b8*/ 	.word	0x00000bf0
        /*06bc*/ 	.word	0x000000ff
        /*06c0*/ 	.word	0x00000320
        /*06c4*/ 	.short	0x0100
        /*06c6*/ 	.byte	0x04
	.zero		1


	//   ....[94]....
        /*06c8*/ 	.word	0x00000c00
        /*06cc*/ 	.word	0x000000ff
        /*06d0*/ 	.word	0x00000178
        /*06d4*/ 	.short	0x0100
        /*06d6*/ 	.byte	0x04
	.zero		1


	//   ....[95]....
        /*06d8*/ 	.word	0x00000c10
        /*06dc*/ 	.word	0x000000ff
        /*06e0*/ 	.word	0x00000328
        /*06e4*/ 	.short	0x0100
        /*06e6*/ 	.byte	0x04
	.zero		1


	//   ....[96]....
        /*06e8*/ 	.word	0x00000c20
        /*06ec*/ 	.word	0x000000ff
        /*06f0*/ 	.word	0x00000180
        /*06f4*/ 	.short	0x0100
        /*06f6*/ 	.byte	0x04
	.zero		1


	//   ....[97]....
        /*06f8*/ 	.word	0x00000c30
        /*06fc*/ 	.word	0x000000ff
        /*0700*/ 	.word	0x00000330
        /*0704*/ 	.short	0x0100
        /*0706*/ 	.byte	0x04
	.zero		1


	//   ....[98]....
        /*0708*/ 	.word	0x00000c40
        /*070c*/ 	.word	0x000000ff
        /*0710*/ 	.word	0x00000188
        /*0714*/ 	.short	0x0100
        /*0716*/ 	.byte	0x04
	.zero		1


	//   ....[99]....
        /*0718*/ 	.word	0x00000c50
        /*071c*/ 	.word	0x000000ff
        /*0720*/ 	.word	0x00000338
        /*0724*/ 	.short	0x0100
        /*0726*/ 	.byte	0x04
	.zero		1


	//   ....[100]....
        /*0728*/ 	.word	0x00000c60
        /*072c*/ 	.word	0x000000ff
        /*0730*/ 	.word	0x00000190
        /*0734*/ 	.short	0x0100
        /*0736*/ 	.byte	0x04
	.zero		1


	//   ....[101]....
        /*0738*/ 	.word	0x00000c70
        /*073c*/ 	.word	0x000000ff
        /*0740*/ 	.word	0x00000340
        /*0744*/ 	.short	0x0100
        /*0746*/ 	.byte	0x04
	.zero		1


	//   ....[102]....
        /*0748*/ 	.word	0x00000c80
        /*074c*/ 	.word	0x000000ff
        /*0750*/ 	.word	0x00000198
        /*0754*/ 	.short	0x0100
        /*0756*/ 	.byte	0x04
	.zero		1


	//   ....[103]....
        /*0758*/ 	.word	0x00000c90
        /*075c*/ 	.word	0x000000ff
        /*0760*/ 	.word	0x00000348
        /*0764*/ 	.short	0x0100
        /*0766*/ 	.byte	0x04
	.zero		1


	//   ....[104]....
        /*0768*/ 	.word	0x00000ca0
        /*076c*/ 	.word	0x000000ff
        /*0770*/ 	.word	0x000001a0
        /*0774*/ 	.short	0x0100
        /*0776*/ 	.byte	0x04
	.zero		1


	//   ....[105]....
        /*0778*/ 	.word	0x00000cb0
        /*077c*/ 	.word	0x000000ff
        /*0780*/ 	.word	0x00000350
        /*0784*/ 	.short	0x0100
        /*0786*/ 	.byte	0x04
	.zero		1


	//   ....[106]....
        /*0788*/ 	.word	0x00000cc0
        /*078c*/ 	.word	0x000000ff
        /*0790*/ 	.word	0x000001a8
        /*0794*/ 	.short	0x0100
        /*0796*/ 	.byte	0x04
	.zero		1


	//   ....[107]....
        /*0798*/ 	.word	0x00000cd0
        /*079c*/ 	.word	0x000000ff
        /*07a0*/ 	.word	0x00000358
        /*07a4*/ 	.short	0x0100
        /*07a6*/ 	.byte	0x04
	.zero		1


	//   ....[108]....
        /*07a8*/ 	.word	0x00000e10
        /*07ac*/ 	.word	0x000000ff
        /*07b0*/ 	.word	0x00000360
        /*07b4*/ 	.short	0x0100
        /*07b6*/ 	.byte	0x04
	.zero		1


	//   ....[109]....
        /*07b8*/ 	.word	0x00000e20
        /*07bc*/ 	.word	0x000000ff
        /*07c0*/ 	.word	0x00000368
        /*07c4*/ 	.short	0x0100
        /*07c6*/ 	.byte	0x04
	.zero		1


	//   ....[110]....
        /*07c8*/ 	.word	0x00000f10
        /*07cc*/ 	.word	0x000000ff
        /*07d0*/ 	.word	0x00000370
        /*07d4*/ 	.short	0x0100
        /*07d6*/ 	.byte	0x06
	.zero		1


	//   ....[111]....
        /*07d8*/ 	.word	0x00000f20
        /*07dc*/ 	.word	0x000000ff
        /*07e0*/ 	.word	0x00000378
        /*07e4*/ 	.short	0x0100
        /*07e6*/ 	.byte	0x06
	.zero		1


	//   ....[112]....
        /*07e8*/ 	.word	0x00001060
        /*07ec*/ 	.word	0x000000ff
        /*07f0*/ 	.word	0x00000380
        /*07f4*/ 	.short	0x0100
        /*07f6*/ 	.byte	0x06
	.zero		1


	//   ....[113]....
        /*07f8*/ 	.word	0x00001070
        /*07fc*/ 	.word	0x000000ff
        /*0800*/ 	.word	0x00000390
        /*0804*/ 	.short	0x0100
        /*0806*/ 	.byte	0x06
	.zero		1


	//   ....[114]....
        /*0808*/ 	.word	0x00001080
        /*080c*/ 	.word	0x000000ff
        /*0810*/ 	.word	0x00000388
        /*0814*/ 	.short	0x0100
        /*0816*/ 	.byte	0x06
	.zero		1


	//   ....[115]....
        /*0818*/ 	.word	0x00001090
        /*081c*/ 	.word	0x000000ff
        /*0820*/ 	.word	0x00000398
        /*0824*/ 	.short	0x0100
        /*0826*/ 	.byte	0x06
	.zero		1


	//   ....[116]....
        /*0828*/ 	.word	0x000011c0
        /*082c*/ 	.word	0x000000ff
        /*0830*/ 	.word	0x000003a0
        /*0834*/ 	.short	0x0100
        /*0836*/ 	.byte	0x04
	.zero		1


	//   ....[117]....
        /*0838*/ 	.word	0x000011d0
        /*083c*/ 	.word	0x000000ff
        /*0840*/ 	.word	0x000003c0
        /*0844*/ 	.short	0x0100
        /*0846*/ 	.byte	0x04
	.zero		1


	//   ....[118]....
        /*0848*/ 	.word	0x000011e0
        /*084c*/ 	.word	0x000000ff
        /*0850*/ 	.word	0x000003a8
        /*0854*/ 	.short	0x0100
        /*0856*/ 	.byte	0x04
	.zero		1


	//   ....[119]....
        /*0858*/ 	.word	0x000011f0
        /*085c*/ 	.word	0x000000ff
        /*0860*/ 	.word	0x000003c8
        /*0864*/ 	.short	0x0100
        /*0866*/ 	.byte	0x04
	.zero		1


	//   ....[120]....
        /*0868*/ 	.word	0x00001200
        /*086c*/ 	.word	0x000000ff
        /*0870*/ 	.word	0x000003b0
        /*0874*/ 	.short	0x0100
        /*0876*/ 	.byte	0x04
	.zero		1


	//   ....[121]....
        /*0878*/ 	.word	0x00001210
        /*087c*/ 	.word	0x000000ff
        /*0880*/ 	.word	0x000003d0
        /*0884*/ 	.short	0x0100
        /*0886*/ 	.byte	0x04
	.zero		1


	//   ....[122]....
        /*0888*/ 	.word	0x00001220
        /*088c*/ 	.word	0x000000ff
        /*0890*/ 	.word	0x000003b8
        /*0894*/ 	.short	0x0100
        /*0896*/ 	.byte	0x04
	.zero		1


	//   ....[123]....
        /*0898*/ 	.word	0x00001230
        /*089c*/ 	.word	0x000000ff
        /*08a0*/ 	.word	0x000003d8
        /*08a4*/ 	.short	0x0100
        /*08a6*/ 	.byte	0x04
	.zero		1


	//   ....[124]....
        /*08a8*/ 	.word	0x00001320
        /*08ac*/ 	.word	0x000000ff
        /*08b0*/ 	.word	0x000003e0
        /*08b4*/ 	.short	0x0100
        /*08b6*/ 	.byte	0x04
	.zero		1


	//   ....[125]....
        /*08b8*/ 	.word	0x00001330
        /*08bc*/ 	.word	0x000000ff
        /*08c0*/ 	.word	0x000003f0
        /*08c4*/ 	.short	0x0100
        /*08c6*/ 	.byte	0x04
	.zero		1


	//   ....[126]....
        /*08c8*/ 	.word	0x00001340
        /*08cc*/ 	.word	0x000000ff
        /*08d0*/ 	.word	0x000003e8
        /*08d4*/ 	.short	0x0100
        /*08d6*/ 	.byte	0x04
	.zero		1


	//   ....[127]....
        /*08d8*/ 	.word	0x00001350
        /*08dc*/ 	.word	0x000000ff
        /*08e0*/ 	.word	0x000003f8
        /*08e4*/ 	.short	0x0100
        /*08e6*/ 	.byte	0x04
	.zero		1


	//   ....[128]....
        /*08e8*/ 	.word	0x00001e70
        /*08ec*/ 	.word	0x00000000
        /*08f0*/ 	.word	0x000003f0
        /*08f4*/ 	.short	0x010a
        /*08f6*/ 	.byte	0xff
	.zero		1


	//   ....[129]....
        /*08f8*/ 	.word	0x00001ea0
        /*08fc*/ 	.word	0x00000000
        /*0900*/ 	.word	0x000003e0
        /*0904*/ 	.short	0x0101
        /*0906*/ 	.byte	0xff
	.zero		1


	//   ....[130]....
        /*0908*/ 	.word	0x00001f70
        /*090c*/ 	.word	0x000000ff
        /*0910*/ 	.word	0x000001b0
        /*0914*/ 	.short	0x010a
        /*0916*/ 	.byte	0x04
	.zero		1


	//   ....[131]....
        /*0918*/ 	.word	0x00001ff0
        /*091c*/ 	.word	0x000000ff
        /*0920*/ 	.word	0x000001b0
        /*0924*/ 	.short	0x010a
        /*0926*/ 	.byte	0x21
	.zero		1


	//   ....[132]....
        /*0928*/ 	.word	0x00002190
        /*092c*/ 	.word	0x000000ff
        /*0930*/ 	.word	0x000001b0
        /*0934*/ 	.short	0x010a
        /*0936*/ 	.byte	0x08
	.zero		1


	//   ....[133]....
        /*0938*/ 	.word	0x000022a0
        /*093c*/ 	.word	0x000000ff
        /*0940*/ 	.word	0x00000378
        /*0944*/ 	.short	0x0101
        /*0946*/ 	.byte	0x06
	.zero		1


	//   ....[134]....
        /*0948*/ 	.word	0x000022c0
        /*094c*/ 	.word	0x000000ff
        /*0950*/ 	.word	0x000001b0
        /*0954*/ 	.short	0x010a
        /*0956*/ 	.byte	0x04
	.zero		1


	//   ....[135]....
        /*0958*/ 	.word	0x00002340
        /*095c*/ 	.word	0x000000ff
        /*0960*/ 	.word	0x000001b0
        /*0964*/ 	.short	0x010a
        /*0966*/ 	.byte	0x11
	.zero		1


	//   ....[136]....
        /*0968*/ 	.word	0x000024e0
        /*096c*/ 	.word	0x000000ff
        /*0970*/ 	.word	0x000001b0
        /*0974*/ 	.short	0x010a
        /*0976*/ 	.byte	0x07
	.zero		1


	//   ....[137]....
        /*0978*/ 	.word	0x00002620
        /*097c*/ 	.word	0x00000003
        /*0980*/ 	.word	0x00000380
        /*0984*/ 	.short	0x010a
        /*0986*/ 	.byte	0xff
	.zero		1


	//   ....[138]....
        /*0988*/ 	.word	0x00002770
        /*098c*/ 	.word	0x00000000
        /*0990*/ 	.word	0x00000000
        /*0994*/ 	.short	0x0101
        /*0996*/ 	.byte	0xff
	.zero		1


	//   ....[139]....
        /*0998*/ 	.word	0x00002d10
        /*099c*/ 	.word	0x000000ff
        /*09a0*/ 	.word	0x00000000
        /*09a4*/ 	.short	0x010a
        /*09a6*/ 	.byte	0x04
	.zero		1


	//   ....[140]....
        /*09a8*/ 	.word	0x00002da0
        /*09ac*/ 	.word	0x000000ff
        /*09b0*/ 	.word	0x00000000
        /*09b4*/ 	.short	0x010a
        /*09b6*/ 	.byte	0x05
	.zero		1


	//   ....[141]....
        /*09b8*/ 	.word	0x00002e30
        /*09bc*/ 	.word	0x000000ff
        /*09c0*/ 	.word	0x00000000
        /*09c4*/ 	.short	0x010a
        /*09c6*/ 	.byte	0x05
	.zero		1


	//   ....[142]....
        /*09c8*/ 	.word	0x00002ec0
        /*09cc*/ 	.word	0x000000ff
        /*09d0*/ 	.word	0x00000000
        /*09d4*/ 	.short	0x010a
        /*09d6*/ 	.byte	0x05
	.zero		1


	//   ....[143]....
        /*09d8*/ 	.word	0x00002f50
        /*09dc*/ 	.word	0x000000ff
        /*09e0*/ 	.word	0x00000000
        /*09e4*/ 	.short	0x010a
        /*09e6*/ 	.byte	0x05
	.zero		1


	//   ....[144]....
        /*09e8*/ 	.word	0x00002fe0
        /*09ec*/ 	.word	0x000000ff
        /*09f0*/ 	.word	0x00000000
        /*09f4*/ 	.short	0x010a
        /*09f6*/ 	.byte	0x05
	.zero		1


	//   ....[145]....
        /*09f8*/ 	.word	0x00003070
        /*09fc*/ 	.word	0x000000ff
        /*0a00*/ 	.word	0x00000000
        /*0a04*/ 	.short	0x010a
        /*0a06*/ 	.byte	0x05
	.zero		1


	//   ....[146]....
        /*0a08*/ 	.word	0x00003100
        /*0a0c*/ 	.word	0x000000ff
        /*0a10*/ 	.word	0x00000000
        /*0a14*/ 	.short	0x010a
        /*0a16*/ 	.byte	0x05
	.zero		1


	//   ....[147]....
        /*0a18*/ 	.word	0x00003190
        /*0a1c*/ 	.word	0x000000ff
        /*0a20*/ 	.word	0x00000000
        /*0a24*/ 	.short	0x010a
        /*0a26*/ 	.byte	0x05
	.zero		1


	//   ....[148]....
        /*0a28*/ 	.word	0x00003220
        /*0a2c*/ 	.word	0x000000ff
        /*0a30*/ 	.word	0x00000000
        /*0a34*/ 	.short	0x010a
        /*0a36*/ 	.byte	0x05
	.zero		1


	//   ....[149]....
        /*0a38*/ 	.word	0x000032b0
        /*0a3c*/ 	.word	0x000000ff
        /*0a40*/ 	.word	0x00000000
        /*0a44*/ 	.short	0x010a
        /*0a46*/ 	.byte	0x05
	.zero		1


	//   ....[150]....
        /*0a48*/ 	.word	0x00003340
        /*0a4c*/ 	.word	0x000000ff
        /*0a50*/ 	.word	0x00000000
        /*0a54*/ 	.short	0x010a
        /*0a56*/ 	.byte	0x05
	.zero		1


	//   ....[151]....
        /*0a58*/ 	.word	0x000033d0
        /*0a5c*/ 	.word	0x000000ff
        /*0a60*/ 	.word	0x00000000
        /*0a64*/ 	.short	0x010a
        /*0a66*/ 	.byte	0x05
	.zero		1


	//   ....[152]....
        /*0a68*/ 	.word	0x00003460
        /*0a6c*/ 	.word	0x000000ff
        /*0a70*/ 	.word	0x00000000
        /*0a74*/ 	.short	0x010a
        /*0a76*/ 	.byte	0x05
	.zero		1


	//   ....[153]....
        /*0a78*/ 	.word	0x000034f0
        /*0a7c*/ 	.word	0x000000ff
        /*0a80*/ 	.word	0x00000000
        /*0a84*/ 	.short	0x010a
        /*0a86*/ 	.byte	0x05
	.zero		1


	//   ....[154]....
        /*0a88*/ 	.word	0x00003580
        /*0a8c*/ 	.word	0x000000ff
        /*0a90*/ 	.word	0x00000000
        /*0a94*/ 	.short	0x010a
        /*0a96*/ 	.byte	0x05
	.zero		1


	//   ....[155]....
        /*0a98*/ 	.word	0x00003610
        /*0a9c*/ 	.word	0x000000ff
        /*0aa0*/ 	.word	0x00000000
        /*0aa4*/ 	.short	0x010a
        /*0aa6*/ 	.byte	0x05
	.zero		1


	//   ....[156]....
        /*0aa8*/ 	.word	0x000036a0
        /*0aac*/ 	.word	0x000000ff
        /*0ab0*/ 	.word	0x00000000
        /*0ab4*/ 	.short	0x010a
        /*0ab6*/ 	.byte	0x05
	.zero		1


	//   ....[157]....
        /*0ab8*/ 	.word	0x00003730
        /*0abc*/ 	.word	0x000000ff
        /*0ac0*/ 	.word	0x00000000
        /*0ac4*/ 	.short	0x010a
        /*0ac6*/ 	.byte	0x05
	.zero		1


	//   ....[158]....
        /*0ac8*/ 	.word	0x000037c0
        /*0acc*/ 	.word	0x000000ff
        /*0ad0*/ 	.word	0x00000000
        /*0ad4*/ 	.short	0x010a
        /*0ad6*/ 	.byte	0x05
	.zero		1


	//   ....[159]....
        /*0ad8*/ 	.word	0x00003850
        /*0adc*/ 	.word	0x000000ff
        /*0ae0*/ 	.word	0x00000000
        /*0ae4*/ 	.short	0x010a
        /*0ae6*/ 	.byte	0x05
	.zero		1


	//   ....[160]....
        /*0ae8*/ 	.word	0x000038e0
        /*0aec*/ 	.word	0x000000ff
        /*0af0*/ 	.word	0x00000000
        /*0af4*/ 	.short	0x010a
        /*0af6*/ 	.byte	0x05
	.zero		1


	//   ....[161]....
        /*0af8*/ 	.word	0x00003970
        /*0afc*/ 	.word	0x000000ff
        /*0b00*/ 	.word	0x00000000
        /*0b04*/ 	.short	0x010a
        /*0b06*/ 	.byte	0x05
	.zero		1


	//   ....[162]....
        /*0b08*/ 	.word	0x00003a00
        /*0b0c*/ 	.word	0x000000ff
        /*0b10*/ 	.word	0x00000000
        /*0b14*/ 	.short	0x010a
        /*0b16*/ 	.byte	0x05
	.zero		1


	//   ....[163]....
        /*0b18*/ 	.word	0x00003a90
        /*0b1c*/ 	.word	0x000000ff
        /*0b20*/ 	.word	0x00000000
        /*0b24*/ 	.short	0x010a
        /*0b26*/ 	.byte	0x05
	.zero		1


	//   ....[164]....
        /*0b28*/ 	.word	0x00003b20
        /*0b2c*/ 	.word	0x000000ff
        /*0b30*/ 	.word	0x00000000
        /*0b34*/ 	.short	0x010a
        /*0b36*/ 	.byte	0x05
	.zero		1


	//   ....[165]....
        /*0b38*/ 	.word	0x00003bb0
        /*0b3c*/ 	.word	0x000000ff
        /*0b40*/ 	.word	0x00000000
        /*0b44*/ 	.short	0x010a
        /*0b46*/ 	.byte	0x05
	.zero		1


	//   ....[166]....
        /*0b48*/ 	.word	0x00003c40
        /*0b4c*/ 	.word	0x000000ff
        /*0b50*/ 	.word	0x00000000
        /*0b54*/ 	.short	0x010a
        /*0b56*/ 	.byte	0x05
	.zero		1


	//   ....[167]....
        /*0b58*/ 	.word	0x00003cd0
        /*0b5c*/ 	.word	0x000000ff
        /*0b60*/ 	.word	0x00000000
        /*0b64*/ 	.short	0x010a
        /*0b66*/ 	.byte	0x05
	.zero		1


	//   ....[168]....
        /*0b68*/ 	.word	0x00003d60
        /*0b6c*/ 	.word	0x000000ff
        /*0b70*/ 	.word	0x00000000
        /*0b74*/ 	.short	0x010a
        /*0b76*/ 	.byte	0x05
	.zero		1


	//   ....[169]....
        /*0b78*/ 	.word	0x00003df0
        /*0b7c*/ 	.word	0x000000ff
        /*0b80*/ 	.word	0x00000000
        /*0b84*/ 	.short	0x010a
        /*0b86*/ 	.byte	0x05
	.zero		1


	//   ....[170]....
        /*0b88*/ 	.word	0x00003e80
        /*0b8c*/ 	.word	0x000000ff
        /*0b90*/ 	.word	0x00000000
        /*0b94*/ 	.short	0x010a
        /*0b96*/ 	.byte	0x05
	.zero		1


	//   ....[171]....
        /*0b98*/ 	.word	0x00003f10
        /*0b9c*/ 	.word	0x000000ff
        /*0ba0*/ 	.word	0x00000000
        /*0ba4*/ 	.short	0x010a
        /*0ba6*/ 	.byte	0x05
	.zero		1


	//   ....[172]....
        /*0ba8*/ 	.word	0x00003fa0
        /*0bac*/ 	.word	0x000000ff
        /*0bb0*/ 	.word	0x00000000
        /*0bb4*/ 	.short	0x010a
        /*0bb6*/ 	.byte	0x05
	.zero		1


	//   ....[173]....
        /*0bb8*/ 	.word	0x00004030
        /*0bbc*/ 	.word	0x000000ff
        /*0bc0*/ 	.word	0x00000000
        /*0bc4*/ 	.short	0x010a
        /*0bc6*/ 	.byte	0x05
	.zero		1


	//   ....[174]....
        /*0bc8*/ 	.word	0x000040c0
        /*0bcc*/ 	.word	0x000000ff
        /*0bd0*/ 	.word	0x00000000
        /*0bd4*/ 	.short	0x010a
        /*0bd6*/ 	.byte	0x05
	.zero		1


	//   ....[175]....
        /*0bd8*/ 	.word	0x00004150
        /*0bdc*/ 	.word	0x000000ff
        /*0be0*/ 	.word	0x00000000
        /*0be4*/ 	.short	0x010a
        /*0be6*/ 	.byte	0x05
	.zero		1


	//   ....[176]....
        /*0be8*/ 	.word	0x000041e0
        /*0bec*/ 	.word	0x000000ff
        /*0bf0*/ 	.word	0x00000000
        /*0bf4*/ 	.short	0x010a
        /*0bf6*/ 	.byte	0x05
	.zero		1


	//   ....[177]....
        /*0bf8*/ 	.word	0x00004270
        /*0bfc*/ 	.word	0x000000ff
        /*0c00*/ 	.word	0x00000000
        /*0c04*/ 	.short	0x010a
        /*0c06*/ 	.byte	0x05
	.zero		1


	//   ....[178]....
        /*0c08*/ 	.word	0x00004300
        /*0c0c*/ 	.word	0x000000ff
        /*0c10*/ 	.word	0x00000000
        /*0c14*/ 	.short	0x010a
        /*0c16*/ 	.byte	0x05
	.zero		1


	//   ....[179]....
        /*0c18*/ 	.word	0x00004390
        /*0c1c*/ 	.word	0x000000ff
        /*0c20*/ 	.word	0x00000000
        /*0c24*/ 	.short	0x010a
        /*0c26*/ 	.byte	0x05
	.zero		1


	//   ....[180]....
        /*0c28*/ 	.word	0x00004420
        /*0c2c*/ 	.word	0x000000ff
        /*0c30*/ 	.word	0x00000000
        /*0c34*/ 	.short	0x010a
        /*0c36*/ 	.byte	0x05
	.zero		1


	//   ....[181]....
        /*0c38*/ 	.word	0x000044b0
        /*0c3c*/ 	.word	0x000000ff
        /*0c40*/ 	.word	0x00000000
        /*0c44*/ 	.short	0x010a
        /*0c46*/ 	.byte	0x05
	.zero		1


	//   ....[182]....
        /*0c48*/ 	.word	0x00004540
        /*0c4c*/ 	.word	0x000000ff
        /*0c50*/ 	.word	0x00000000
        /*0c54*/ 	.short	0x010a
        /*0c56*/ 	.byte	0x05
	.zero		1


	//   ....[183]....
        /*0c58*/ 	.word	0x000045d0
        /*0c5c*/ 	.word	0x000000ff
        /*0c60*/ 	.word	0x00000000
        /*0c64*/ 	.short	0x010a
        /*0c66*/ 	.byte	0x05
	.zero		1


	//   ....[184]....
        /*0c68*/ 	.word	0x00004660
        /*0c6c*/ 	.word	0x000000ff
        /*0c70*/ 	.word	0x00000000
        /*0c74*/ 	.short	0x010a
        /*0c76*/ 	.byte	0x05
	.zero		1


	//   ....[185]....
        /*0c78*/ 	.word	0x000046f0
        /*0c7c*/ 	.word	0x000000ff
        /*0c80*/ 	.word	0x00000000
        /*0c84*/ 	.short	0x010a
        /*0c86*/ 	.byte	0x05
	.zero		1


	//   ....[186]....
        /*0c88*/ 	.word	0x00004780
        /*0c8c*/ 	.word	0x000000ff
        /*0c90*/ 	.word	0x00000000
        /*0c94*/ 	.short	0x010a
        /*0c96*/ 	.byte	0x05
	.zero		1


	//   ....[187]....
        /*0c98*/ 	.word	0x00004810
        /*0c9c*/ 	.word	0x000000ff
        /*0ca0*/ 	.word	0x00000000
        /*0ca4*/ 	.short	0x010a
        /*0ca6*/ 	.byte	0x05
	.zero		1


	//   ....[188]....
        /*0ca8*/ 	.word	0x000048a0
        /*0cac*/ 	.word	0x000000ff
        /*0cb0*/ 	.word	0x00000000
        /*0cb4*/ 	.short	0x010a
        /*0cb6*/ 	.byte	0x05
	.zero		1


	//   ....[189]....
        /*0cb8*/ 	.word	0x00004930
        /*0cbc*/ 	.word	0x000000ff
        /*0cc0*/ 	.word	0x00000000
        /*0cc4*/ 	.short	0x010a
        /*0cc6*/ 	.byte	0x05
	.zero		1


	//   ....[190]....
        /*0cc8*/ 	.word	0x000049c0
        /*0ccc*/ 	.word	0x000000ff
        /*0cd0*/ 	.word	0x00000000
        /*0cd4*/ 	.short	0x010a
        /*0cd6*/ 	.byte	0x05
	.zero		1


	//   ....[191]....
        /*0cd8*/ 	.word	0x00004a50
        /*0cdc*/ 	.word	0x000000ff
        /*0ce0*/ 	.word	0x00000000
        /*0ce4*/ 	.short	0x010a
        /*0ce6*/ 	.byte	0x05
	.zero		1


	//   ....[192]....
        /*0ce8*/ 	.word	0x00004af0
        /*0cec*/ 	.word	0x00000000
        /*0cf0*/ 	.word	0x00000000
        /*0cf4*/ 	.short	0x010a
        /*0cf6*/ 	.byte	0xff
	.zero		1


	//   ....[193]....
        /*0cf8*/ 	.word	0x00004c10
        /*0cfc*/ 	.word	0x00000002
        /*0d00*/ 	.word	0x000003e0
        /*0d04*/ 	.short	0x010a
        /*0d06*/ 	.byte	0xff
	.zero		1


	//   ....[194]....
        /*0d08*/ 	.word	0x00004c80
        /*0d0c*/ 	.word	0x00000002
        /*0d10*/ 	.word	0x00000000
        /*0d14*/ 	.short	0x0101
        /*0d16*/ 	.byte	0xff
	.zero		1


	//   ....[195]....
        /*0d18*/ 	.word	0x00004ca0
        /*0d1c*/ 	.word	0x000000ff
        /*0d20*/ 	.word	0x00000390
        /*0d24*/ 	.short	0x010a
        /*0d26*/ 	.byte	0x04
	.zero		1


	//   ....[196]....
        /*0d28*/ 	.word	0x00004dc0
        /*0d2c*/ 	.word	0x00000002
        /*0d30*/ 	.word	0x00000380
        /*0d34*/ 	.short	0x010a
        /*0d36*/ 	.byte	0xff
	.zero		1


	//   ....[197]....
        /*0d38*/ 	.word	0x00004ec0
        /*0d3c*/ 	.word	0x00000002
        /*0d40*/ 	.word	0x00000000
        /*0d44*/ 	.short	0x0101
        /*0d46*/ 	.byte	0xff
	.zero		1


	//   ....[198]....
        /*0d48*/ 	.word	0x00004f50
        /*0d4c*/ 	.word	0x000000ff
        /*0d50*/ 	.word	0x00000390
        /*0d54*/ 	.short	0x0106
        /*0d56*/ 	.byte	0x04
	.zero		1


	//   ....[199]....
        /*0d58*/ 	.word	0x00004f70
        /*0d5c*/ 	.word	0x000000ff
        /*0d60*/ 	.word	0x00000390
        /*0d64*/ 	.short	0x010a
        /*0d66*/ 	.byte	0x04
	.zero		1


	//   ....[200]....
        /*0d68*/ 	.word	0x00005000
        /*0d6c*/ 	.word	0x000000ff
        /*0d70*/ 	.word	0x00000390
        /*0d74*/ 	.short	0x0106
        /*0d76*/ 	.byte	0x07
	.zero		1


	//   ....[201]....
        /*0d78*/ 	.word	0x00005040
        /*0d7c*/ 	.word	0x00000000
        /*0d80*/ 	.word	0x00000390
        /*0d84*/ 	.short	0x010a
        /*0d86*/ 	.byte	0xff
	.zero		1


	//   ....[202]....
        /*0d88*/ 	.word	0x00005530
        /*0d8c*/ 	.word	0x00000000
        /*0d90*/ 	.word	0x00000380
        /*0d94*/ 	.short	0x010a
        /*0d96*/ 	.byte	0xff
	.zero		1


	//   ....[203]....
        /*0d98*/ 	.word	0x00005630
        /*0d9c*/ 	.word	0x00000003
        /*0da0*/ 	.word	0x00000000
        /*0da4*/ 	.short	0x0101
        /*0da6*/ 	.byte	0xff
	.zero		1


	//   ....[204]....
        /*0da8*/ 	.word	0x00005640
        /*0dac*/ 	.word	0x000000ff
        /*0db0*/ 	.word	0x00000000
        /*0db4*/ 	.short	0x010a
        /*0db6*/ 	.byte	0x04
	.zero		1


	//   ....[205]....
        /*0db8*/ 	.word	0x00005660
        /*0dbc*/ 	.word	0x000000ff
        /*0dc0*/ 	.word	0x000003c0
        /*0dc4*/ 	.short	0x010a
        /*0dc6*/ 	.byte	0x13
	.zero		1


	//   ....[206]....
        /*0dc8*/ 	.word	0x000057a0
        /*0dcc*/ 	.word	0x000000ff
        /*0dd0*/ 	.word	0x00000000
        /*0dd4*/ 	.short	0x010a
        /*0dd6*/ 	.byte	0x06
	.zero		1


	//   ....[207]....
        /*0dd8*/ 	.word	0x000058a0
        /*0ddc*/ 	.word	0x000000ff
        /*0de0*/ 	.word	0x00000000
        /*0de4*/ 	.short	0x010a
        /*0de6*/ 	.byte	0x04
	.zero		1


	//   ....[208]....
        /*0de8*/ 	.word	0x00005a80
        /*0dec*/ 	.word	0x000000ff
        /*0df0*/ 	.word	0x00000000
        /*0df4*/ 	.short	0x010a
        /*0df6*/ 	.byte	0x04
	.zero		1


	//   ....[209]....
        /*0df8*/ 	.word	0x00005b10
        /*0dfc*/ 	.word	0x000000ff
        /*0e00*/ 	.word	0x00000000
        /*0e04*/ 	.short	0x010a
        /*0e06*/ 	.byte	0x05
	.zero		1


	//   ....[210]....
        /*0e08*/ 	.word	0x00005ba0
        /*0e0c*/ 	.word	0x000000ff
        /*0e10*/ 	.word	0x00000000
        /*0e14*/ 	.short	0x010a
        /*0e16*/ 	.byte	0x05
	.zero		1


	//   ....[211]....
        /*0e18*/ 	.word	0x00005c30
        /*0e1c*/ 	.word	0x000000ff
        /*0e20*/ 	.word	0x00000000
        /*0e24*/ 	.short	0x010a
        /*0e26*/ 	.byte	0x04
	.zero		1


	//   ....[212]....
        /*0e28*/ 	.word	0x000060d0
        /*0e2c*/ 	.word	0x0000000c
        /*0e30*/ 	.word	0x00000380
        /*0e34*/ 	.short	0x010a
        /*0e36*/ 	.byte	0xff
	.zero		1


	//   ....[213]....
        /*0e38*/ 	.word	0x00006240
        /*0e3c*/ 	.word	0x00000000
        /*0e40*/ 	.word	0x00000000
        /*0e44*/ 	.short	0x0101
        /*0e46*/ 	.byte	0xff
	.zero		1


	//   ....[214]....
        /*0e48*/ 	.word	0x000066b0
        /*0e4c*/ 	.word	0x000000ff
        /*0e50*/ 	.word	0x00000378
        /*0e54*/ 	.short	0x010a
        /*0e56*/ 	.byte	0x11
	.zero		1


	//   ....[215]....
        /*0e58*/ 	.word	0x00006830
        /*0e5c*/ 	.word	0x000000ff
        /*0e60*/ 	.word	0x00000368
        /*0e64*/ 	.short	0x010a
        /*0e66*/ 	.byte	0x11
	.zero		1


	//   ....[216]....
        /*0e68*/ 	.word	0x00006a40
        /*0e6c*/ 	.word	0x000000ff
        /*0e70*/ 	.word	0x00000360
        /*0e74*/ 	.short	0x010b
        /*0e76*/ 	.byte	0x11
	.zero		1


	//   ....[217]....
        /*0e78*/ 	.word	0x00006a50
        /*0e7c*/ 	.word	0x000000ff
        /*0e80*/ 	.word	0x00000000
        /*0e84*/ 	.short	0x0101
        /*0e86*/ 	.byte	0x30
	.zero		1


	//   ....[218]....
        /*0e88*/ 	.word	0x00006a90
        /*0e8c*/ 	.word	0x00000000
        /*0e90*/ 	.word	0x00000368
        /*0e94*/ 	.short	0x010a
        /*0e96*/ 	.byte	0xff
	.zero		1


	//   ....[219]....
        /*0e98*/ 	.word	0x00006dd0
        /*0e9c*/ 	.word	0x00000003
        /*0ea0*/ 	.word	0x00000380
        /*0ea4*/ 	.short	0x010a
        /*0ea6*/ 	.byte	0xff
	.zero		1


	//   ....[220]....
        /*0ea8*/ 	.word	0x00006f50
        /*0eac*/ 	.word	0x00000000
        /*0eb0*/ 	.word	0x00000000
        /*0eb4*/ 	.short	0x0101
        /*0eb6*/ 	.byte	0xff
	.zero		1


	//   ....[221]....
        /*0eb8*/ 	.word	0x000079b0
        /*0ebc*/ 	.word	0x000000ff
        /*0ec0*/ 	.word	0x00000360
        /*0ec4*/ 	.short	0x010a
        /*0ec6*/ 	.byte	0x2c
	.zero		1


	//   ....[222]....
        /*0ec8*/ 	.word	0x000079c0
        /*0ecc*/ 	.word	0x00000016
        /*0ed0*/ 	.word	0x000003a0
        /*0ed4*/ 	.short	0x010a
        /*0ed6*/ 	.byte	0xff
	.zero		1


	//   ....[223]....
        /*0ed8*/ 	.word	0x00007b70
        /*0edc*/ 	.word	0x000000ff
        /*0ee0*/ 	.word	0x00000360
        /*0ee4*/ 	.short	0x010a
        /*0ee6*/ 	.byte	0x2c
	.zero		1


	//   ....[224]....
        /*0ee8*/ 	.word	0x00007c50
        /*0eec*/ 	.word	0x000000ff
        /*0ef0*/ 	.word	0x00000000
        /*0ef4*/ 	.short	0x0101
        /*0ef6*/ 	.byte	0x04
	.zero		1


	//   ....[225]....
        /*0ef8*/ 	.word	0x00007cb0
        /*0efc*/ 	.word	0x00000016
        /*0f00*/ 	.word	0x000003a0
        /*0f04*/ 	.short	0x010a
        /*0f06*/ 	.byte	0xff
	.zero		1


	//   ....[226]....
        /*0f08*/ 	.word	0x00008020
        /*0f0c*/ 	.word	0x000000ff
        /*0f10*/ 	.word	0x00000000
        /*0f14*/ 	.short	0x0101
        /*0f16*/ 	.byte	0x04
	.zero		1


	//   ....[227]....
        /*0f18*/ 	.word	0x00008900
        /*0f1c*/ 	.word	0x00000000
        /*0f20*/ 	.word	0x000003f0
        /*0f24*/ 	.short	0x010a
        /*0f26*/ 	.byte	0xff
	.zero		1


	//   ....[228]....
        /*0f28*/ 	.word	0x00008960
        /*0f2c*/ 	.word	0x00000000
        /*0f30*/ 	.word	0x000001b0
        /*0f34*/ 	.short	0x010a
        /*0f36*/ 	.byte	0xff
	.zero		1


	//   ....[229]....
        /*0f38*/ 	.word	0x000089c0
        /*0f3c*/ 	.word	0x00000000
        /*0f40*/ 	.word	0x000001b0
        /*0f44*/ 	.short	0x010a
        /*0f46*/ 	.byte	0xff
	.zero		1


	//   ....[230]....
        /*0f48*/ 	.word	0x00008a10
        /*0f4c*/ 	.word	0x00000003
        /*0f50*/ 	.word	0x00000380
        /*0f54*/ 	.short	0x010a
        /*0f56*/ 	.byte	0xff
	.zero		1


	//   ....[231]....
        /*0f58*/ 	.word	0x00008a70
        /*0f5c*/ 	.word	0x00000000
        /*0f60*/ 	.word	0x00000000
        /*0f64*/ 	.short	0x010a
        /*0f66*/ 	.byte	0xff
	.zero		1


	//   ....[232]....
        /*0f68*/ 	.word	0x00008ad0
        /*0f6c*/ 	.word	0x00000000
        /*0f70*/ 	.word	0x00000000
        /*0f74*/ 	.short	0x010a
        /*0f76*/ 	.byte	0xff
	.zero		1


	//   ....[233]....
        /*0f78*/ 	.word	0x00008b30
        /*0f7c*/ 	.word	0x00000000
        /*0f80*/ 	.word	0x00000000
        /*0f84*/ 	.short	0x010a
        /*0f86*/ 	.byte	0xff
	.zero		1


	//   ....[234]....
        /*0f88*/ 	.word	0x00008b90
        /*0f8c*/ 	.word	0x00000000
        /*0f90*/ 	.word	0x00000000
        /*0f94*/ 	.short	0x010a
        /*0f96*/ 	.byte	0xff
	.zero		1


	//   ....[235]....
        /*0f98*/ 	.word	0x00008bf0
        /*0f9c*/ 	.word	0x00000000
        /*0fa0*/ 	.word	0x00000000
        /*0fa4*/ 	.short	0x010a
        /*0fa6*/ 	.byte	0xff
	.zero		1


	//   ....[236]....
        /*0fa8*/ 	.word	0x00008c50
        /*0fac*/ 	.word	0x00000000
        /*0fb0*/ 	.word	0x00000000
        /*0fb4*/ 	.short	0x010a
        /*0fb6*/ 	.byte	0xff
	.zero		1


	//   ....[237]....
        /*0fb8*/ 	.word	0x00008cb0
        /*0fbc*/ 	.word	0x00000000
        /*0fc0*/ 	.word	0x00000000
        /*0fc4*/ 	.short	0x010a
        /*0fc6*/ 	.byte	0xff
	.zero		1


	//   ....[238]....
        /*0fc8*/ 	.word	0x00008d10
        /*0fcc*/ 	.word	0x00000000
        /*0fd0*/ 	.word	0x00000000
        /*0fd4*/ 	.short	0x010a
        /*0fd6*/ 	.byte	0xff
	.zero		1


	//   ....[239]....
        /*0fd8*/ 	.word	0x00008d70
        /*0fdc*/ 	.word	0x00000000
        /*0fe0*/ 	.word	0x00000000
        /*0fe4*/ 	.short	0x010a
        /*0fe6*/ 	.byte	0xff
	.zero		1


	//   ....[240]....
        /*0fe8*/ 	.word	0x00008dd0
        /*0fec*/ 	.word	0x00000000
        /*0ff0*/ 	.word	0x00000000
        /*0ff4*/ 	.short	0x010a
        /*0ff6*/ 	.byte	0xff
	.zero		1


	//   ....[241]....
        /*0ff8*/ 	.word	0x00008e30
        /*0ffc*/ 	.word	0x00000000
        /*1000*/ 	.word	0x00000000
        /*1004*/ 	.short	0x010a
        /*1006*/ 	.byte	0xff
	.zero		1


	//   ....[242]....
        /*1008*/ 	.word	0x00008e90
        /*100c*/ 	.word	0x00000000
        /*1010*/ 	.word	0x00000000
        /*1014*/ 	.short	0x010a
        /*1016*/ 	.byte	0xff
	.zero		1


	//   ....[243]....
        /*1018*/ 	.word	0x00008ef0
        /*101c*/ 	.word	0x00000000
        /*1020*/ 	.word	0x00000000
        /*1024*/ 	.short	0x010a
        /*1026*/ 	.byte	0xff
	.zero		1


	//   ....[244]....
        /*1028*/ 	.word	0x00008f50
        /*102c*/ 	.word	0x00000000
        /*1030*/ 	.word	0x00000000
        /*1034*/ 	.short	0x010a
        /*1036*/ 	.byte	0xff
	.zero		1


	//   ....[245]....
        /*1038*/ 	.word	0x00008fb0
        /*103c*/ 	.word	0x00000000
        /*1040*/ 	.word	0x00000000
        /*1044*/ 	.short	0x010a
        /*1046*/ 	.byte	0xff
	.zero		1


	//   ....[246]....
        /*1048*/ 	.word	0x00009010
        /*104c*/ 	.word	0x00000000
        /*1050*/ 	.word	0x00000000
        /*1054*/ 	.short	0x010a
        /*1056*/ 	.byte	0xff
	.zero		1


	//   ....[247]....
        /*1058*/ 	.word	0x00009070
        /*105c*/ 	.word	0x00000000
        /*1060*/ 	.word	0x00000000
        /*1064*/ 	.short	0x010a
        /*1066*/ 	.byte	0xff
	.zero		1


	//   ....[248]....
        /*1068*/ 	.word	0x000090d0
        /*106c*/ 	.word	0x00000000
        /*1070*/ 	.word	0x00000000
        /*1074*/ 	.short	0x010a
        /*1076*/ 	.byte	0xff
	.zero		1


	//   ....[249]....
        /*1078*/ 	.word	0x00009130
        /*107c*/ 	.word	0x00000000
        /*1080*/ 	.word	0x00000000
        /*1084*/ 	.short	0x010a
        /*1086*/ 	.byte	0xff
	.zero		1


	//   ....[250]....
        /*1088*/ 	.word	0x00009190
        /*108c*/ 	.word	0x00000000
        /*1090*/ 	.word	0x00000000
        /*1094*/ 	.short	0x010a
        /*1096*/ 	.byte	0xff
	.zero		1


	//   ....[251]....
        /*1098*/ 	.word	0x000091f0
        /*109c*/ 	.word	0x00000000
        /*10a0*/ 	.word	0x00000000
        /*10a4*/ 	.short	0x010a
        /*10a6*/ 	.byte	0xff
	.zero		1


	//   ....[252]....
        /*10a8*/ 	.word	0x00009250
        /*10ac*/ 	.word	0x00000000
        /*10b0*/ 	.word	0x00000000
        /*10b4*/ 	.short	0x010a
        /*10b6*/ 	.byte	0xff
	.zero		1


	//   ....[253]....
        /*10b8*/ 	.word	0x000092b0
        /*10bc*/ 	.word	0x00000000
        /*10c0*/ 	.word	0x00000000
        /*10c4*/ 	.short	0x010a
        /*10c6*/ 	.byte	0xff
	.zero		1


	//   ....[254]....
        /*10c8*/ 	.word	0x00009310
        /*10cc*/ 	.word	0x00000000
        /*10d0*/ 	.word	0x00000000
        /*10d4*/ 	.short	0x010a
        /*10d6*/ 	.byte	0xff
	.zero		1


	//   ....[255]....
        /*10d8*/ 	.word	0x00009370
        /*10dc*/ 	.word	0x00000000
        /*10e0*/ 	.word	0x00000000
        /*10e4*/ 	.short	0x010a
        /*10e6*/ 	.byte	0xff
	.zero		1


	//   ....[0]....
        /*10e8*/ 	.word	0x000093d0
        /*10ec*/ 	.word	0x00000000
        /*10f0*/ 	.word	0x00000000
        /*10f4*/ 	.short	0x010a
        /*10f6*/ 	.byte	0xff
	.zero		1


	//   ....[1]....
        /*10f8*/ 	.word	0x00009430
        /*10fc*/ 	.word	0x00000000
        /*1100*/ 	.word	0x00000000
        /*1104*/ 	.short	0x010a
        /*1106*/ 	.byte	0xff
	.zero		1


	//   ....[2]....
        /*1108*/ 	.word	0x00009490
        /*110c*/ 	.word	0x00000000
        /*1110*/ 	.word	0x00000000
        /*1114*/ 	.short	0x010a
        /*1116*/ 	.byte	0xff
	.zero		1


	//   ....[3]....
        /*1118*/ 	.word	0x000094f0
        /*111c*/ 	.word	0x00000000
        /*1120*/ 	.word	0x00000000
        /*1124*/ 	.short	0x010a
        /*1126*/ 	.byte	0xff
	.zero		1


	//   ....[4]....
        /*1128*/ 	.word	0x00009550
        /*112c*/ 	.word	0x00000000
        /*1130*/ 	.word	0x00000000
        /*1134*/ 	.short	0x010a
        /*1136*/ 	.byte	0xff
	.zero		1


	//   ....[5]....
        /*1138*/ 	.word	0x000095b0
        /*113c*/ 	.word	0x00000000
        /*1140*/ 	.word	0x00000000
        /*1144*/ 	.short	0x010a
        /*1146*/ 	.byte	0xff
	.zero		1


	//   ....[6]....
        /*1148*/ 	.word	0x00009610
        /*114c*/ 	.word	0x00000000
        /*1150*/ 	.word	0x00000000
        /*1154*/ 	.short	0x010a
        /*1156*/ 	.byte	0xff
	.zero		1


	//   ....[7]....
        /*1158*/ 	.word	0x00009670
        /*115c*/ 	.word	0x00000000
        /*1160*/ 	.word	0x00000000
        /*1164*/ 	.short	0x010a
        /*1166*/ 	.byte	0xff
	.zero		1


	//   ....[8]....
        /*1168*/ 	.word	0x000096d0
        /*116c*/ 	.word	0x00000000
        /*1170*/ 	.word	0x00000000
        /*1174*/ 	.short	0x010a
        /*1176*/ 	.byte	0xff
	.zero		1


	//   ....[9]....
        /*1178*/ 	.word	0x00009730
        /*117c*/ 	.word	0x00000000
        /*1180*/ 	.word	0x00000000
        /*1184*/ 	.short	0x010a
        /*1186*/ 	.byte	0xff
	.zero		1


	//   ....[10]....
        /*1188*/ 	.word	0x00009790
        /*118c*/ 	.word	0x00000000
        /*1190*/ 	.word	0x00000000
        /*1194*/ 	.short	0x010a
        /*1196*/ 	.byte	0xff
	.zero		1


	//   ....[11]....
        /*1198*/ 	.word	0x000097f0
        /*119c*/ 	.word	0x00000000
        /*11a0*/ 	.word	0x00000000
        /*11a4*/ 	.short	0x010a
        /*11a6*/ 	.byte	0xff
	.zero		1


	//   ....[12]....
        /*11a8*/ 	.word	0x00009850
        /*11ac*/ 	.word	0x00000000
        /*11b0*/ 	.word	0x00000000
        /*11b4*/ 	.short	0x010a
        /*11b6*/ 	.byte	0xff
	.zero		1


	//   ....[13]....
        /*11b8*/ 	.word	0x000098b0
        /*11bc*/ 	.word	0x00000000
        /*11c0*/ 	.word	0x00000000
        /*11c4*/ 	.short	0x010a
        /*11c6*/ 	.byte	0xff
	.zero		1


	//   ....[14]....
        /*11c8*/ 	.word	0x00009910
        /*11cc*/ 	.word	0x00000000
        /*11d0*/ 	.word	0x00000000
        /*11d4*/ 	.short	0x010a
        /*11d6*/ 	.byte	0xff
	.zero		1


	//   ....[15]....
        /*11d8*/ 	.word	0x00009970
        /*11dc*/ 	.word	0x00000000
        /*11e0*/ 	.word	0x00000000
        /*11e4*/ 	.short	0x010a
        /*11e6*/ 	.byte	0xff
	.zero		1


	//   ....[16]....
        /*11e8*/ 	.word	0x000099d0
        /*11ec*/ 	.word	0x00000000
        /*11f0*/ 	.word	0x00000000
        /*11f4*/ 	.short	0x010a
        /*11f6*/ 	.byte	0xff
	.zero		1


	//   ....[17]....
        /*11f8*/ 	.word	0x00009a30
        /*11fc*/ 	.word	0x00000000
        /*1200*/ 	.word	0x00000000
        /*1204*/ 	.short	0x010a
        /*1206*/ 	.byte	0xff
	.zero		1


	//   ....[18]....
        /*1208*/ 	.word	0x00009a90
        /*120c*/ 	.word	0x00000000
        /*1210*/ 	.word	0x00000000
        /*1214*/ 	.short	0x010a
        /*1216*/ 	.byte	0xff
	.zero		1


	//   ....[19]....
        /*1218*/ 	.word	0x00009af0
        /*121c*/ 	.word	0x00000000
        /*1220*/ 	.word	0x00000000
        /*1224*/ 	.short	0x010a
        /*1226*/ 	.byte	0xff
	.zero		1


	//   ....[20]....
        /*1228*/ 	.word	0x00009b50
        /*122c*/ 	.word	0x00000000
        /*1230*/ 	.word	0x00000000
        /*1234*/ 	.short	0x010a
        /*1236*/ 	.byte	0xff
	.zero		1


	//   ....[21]....
        /*1238*/ 	.word	0x00009bb0
        /*123c*/ 	.word	0x00000000
        /*1240*/ 	.word	0x00000000
        /*1244*/ 	.short	0x010a
        /*1246*/ 	.byte	0xff
	.zero		1


	//   ....[22]....
        /*1248*/ 	.word	0x00009c10
        /*124c*/ 	.word	0x00000000
        /*1250*/ 	.word	0x00000000
        /*1254*/ 	.short	0x010a
        /*1256*/ 	.byte	0xff
	.zero		1


	//   ....[23]....
        /*1258*/ 	.word	0x00009c70
        /*125c*/ 	.word	0x00000000
        /*1260*/ 	.word	0x00000000
        /*1264*/ 	.short	0x010a
        /*1266*/ 	.byte	0xff
	.zero		1


	//   ....[24]....
        /*1268*/ 	.word	0x00009cd0
        /*126c*/ 	.word	0x00000000
        /*1270*/ 	.word	0x00000000
        /*1274*/ 	.short	0x010a
        /*1276*/ 	.byte	0xff
	.zero		1


	//   ....[25]....
        /*1278*/ 	.word	0x00009d30
        /*127c*/ 	.word	0x00000000
        /*1280*/ 	.word	0x00000000
        /*1284*/ 	.short	0x010a
        /*1286*/ 	.byte	0xff
	.zero		1


	//   ....[26]....
        /*1288*/ 	.word	0x00009d90
        /*128c*/ 	.word	0x00000000
        /*1290*/ 	.word	0x00000000
        /*1294*/ 	.short	0x010a
        /*1296*/ 	.byte	0xff
	.zero		1


	//   ....[27]....
        /*1298*/ 	.word	0x00009df0
        /*129c*/ 	.word	0x00000000
        /*12a0*/ 	.word	0x00000000
        /*12a4*/ 	.short	0x010a
        /*12a6*/ 	.byte	0xff
	.zero		1


	//   ....[28]....
        /*12a8*/ 	.word	0x00009e40
        /*12ac*/ 	.word	0x00000002
        /*12b0*/ 	.word	0x000003e0
        /*12b4*/ 	.short	0x010a
        /*12b6*/ 	.byte	0xff
	.zero		1


	//   ....[29]....
        /*12b8*/ 	.word	0x00009ea0
        /*12bc*/ 	.word	0x00000002
        /*12c0*/ 	.word	0x00000390
        /*12c4*/ 	.short	0x010a
        /*12c6*/ 	.byte	0xff
	.zero		1


	//   ....[30]....
        /*12c8*/ 	.word	0x00009ef0
        /*12cc*/ 	.word	0x00000002
        /*12d0*/ 	.word	0x00000380
        /*12d4*/ 	.short	0x010a
        /*12d6*/ 	.byte	0xff
	.zero		1


	//   ....[31]....
        /*12d8*/ 	.word	0x00009f50
        /*12dc*/ 	.word	0x00000000
        /*12e0*/ 	.word	0x00000390
        /*12e4*/ 	.short	0x010a
        /*12e6*/ 	.byte	0xff
	.zero		1


	//   ....[32]....
        /*12e8*/ 	.word	0x00009fa0
        /*12ec*/ 	.word	0x00000000
        /*12f0*/ 	.word	0x00000380
        /*12f4*/ 	.short	0x010a
        /*12f6*/ 	.byte	0xff
	.zero		1


	//   ....[33]....
        /*12f8*/ 	.word	0x0000a000
        /*12fc*/ 	.word	0x00000002
        /*1300*/ 	.word	0x000003c0
        /*1304*/ 	.short	0x010a
        /*1306*/ 	.byte	0xff
	.zero		1


	//   ....[34]....
        /*1308*/ 	.word	0x0000a060
        /*130c*/ 	.word	0x00000000
        /*1310*/ 	.word	0x00000000
        /*1314*/ 	.short	0x010a
        /*1316*/ 	.byte	0xff
	.zero		1


	//   ....[35]....
        /*1318*/ 	.word	0x0000a0c0
        /*131c*/ 	.word	0x00000000
        /*1320*/ 	.word	0x00000000
        /*1324*/ 	.short	0x010a
        /*1326*/ 	.byte	0xff
	.zero		1


	//   ....[36]....
        /*1328*/ 	.word	0x0000a120
        /*132c*/ 	.word	0x00000000
        /*1330*/ 	.word	0x00000000
        /*1334*/ 	.short	0x010a
        /*1336*/ 	.byte	0xff
	.zero		1


	//   ....[37]....
        /*1338*/ 	.word	0x0000a180
        /*133c*/ 	.word	0x00000000
        /*1340*/ 	.word	0x00000000
        /*1344*/ 	.short	0x010a
        /*1346*/ 	.byte	0xff
	.zero		1


	//   ....[38]....
        /*1348*/ 	.word	0x0000a1e0
        /*134c*/ 	.word	0x00000000
        /*1350*/ 	.word	0x00000000
        /*1354*/ 	.short	0x010a
        /*1356*/ 	.byte	0xff
	.zero		1


	//   ....[39]....
        /*1358*/ 	.word	0x0000a230
        /*135c*/ 	.word	0x0000000c
        /*1360*/ 	.word	0x00000380
        /*1364*/ 	.short	0x010a
        /*1366*/ 	.byte	0xff
	.zero		1


	//   ....[40]....
        /*1368*/ 	.word	0x0000a290
        /*136c*/ 	.word	0x00000000
        /*1370*/ 	.word	0x00000378
        /*1374*/ 	.short	0x010a
        /*1376*/ 	.byte	0xff
	.zero		1


	//   ....[41]....
        /*1378*/ 	.word	0x0000a2f0
        /*137c*/ 	.word	0x00000000
        /*1380*/ 	.word	0x00000368
        /*1384*/ 	.short	0x010a
        /*1386*/ 	.byte	0xff
	.zero		1


	//   ....[42]....
        /*1388*/ 	.word	0x0000a340
        /*138c*/ 	.word	0x00000003
        /*1390*/ 	.word	0x00000380
        /*1394*/ 	.short	0x010a
        /*1396*/ 	.byte	0xff
	.zero		1


	//   ....[43]....
        /*1398*/ 	.word	0x0000a3a0
        /*139c*/ 	.word	0x00000000
        /*13a0*/ 	.word	0x00000360
        /*13a4*/ 	.short	0x010a
        /*13a6*/ 	.byte	0xff
	.zero		1


	//   ....[44]....
        /*13a8*/ 	.word	0x0000a3f0
        /*13ac*/ 	.word	0x00000016
        /*13b0*/ 	.word	0x000003a0
        /*13b4*/ 	.short	0x010a
        /*13b6*/ 	.byte	0xff
	.zero		1


	//----- nvinfo : EIATTR_NUM_MBARRIERS
	.align		4
.L_47:
        /*13b8*/ 	.byte	0x03, 0x38
        /*13ba*/ 	.short	0x0080


	//----- nvinfo : EIATTR_EXIT_INSTR_OFFSETS
	.align		4
        /*13bc*/ 	.byte	0x04, 0x1c
        /*13be*/ 	.short	(.L_49 - .L_48)


	//   ....[0]....
.L_48:
        /*13c0*/ 	.word	0x00004b20


	//   ....[1]....
        /*13c4*/ 	.word	0x00005010


	//   ....[2]....
        /*13c8*/ 	.word	0x00005070


	//   ....[3]....
        /*13cc*/ 	.word	0x00005e90


	//   ....[4]....
        /*13d0*/ 	.word	0x00006ac0


	//   ....[5]....
        /*13d4*/ 	.word	0x00006b00


	//   ....[6]....
        /*13d8*/ 	.word	0x000088f0


	//----- nvinfo : EIATTR_MAX_THREADS
	.align		4
.L_49:
        /*13dc*/ 	.byte	0x04, 0x05
        /*13de*/ 	.short	(.L_51 - .L_50)
.L_50:
        /*13e0*/ 	.word	0x00000100
        /*13e4*/ 	.word	0x00000001
        /*13e8*/ 	.word	0x00000001


	//----- nvinfo : EIATTR_CRS_STACK_SIZE
	.align		4
.L_51:
        /*13ec*/ 	.byte	0x04, 0x1e
        /*13ee*/ 	.short	(.L_53 - .L_52)
.L_52:
        /*13f0*/ 	.word	0x00000000


	//----- nvinfo : EIATTR_CBANK_PARAM_SIZE
	.align		4
.L_53:
        /*13f4*/ 	.byte	0x03, 0x19
        /*13f6*/ 	.short	0x0800


	//----- nvinfo : EIATTR_PARAM_CBANK
	.align		4
        /*13f8*/ 	.byte	0x04, 0x0a
        /*13fa*/ 	.short	(.L_55 - .L_54)
	.align		4
.L_54:
        /*13fc*/ 	.word	index@(.nv.constant0._ZN7cutlass13device_kernelINS_4gemm6kernel13GemmUniversalIN4cute5tupleIJiiiiEEENS1_10collective13CollectiveMmaINS1_35MainloopSm100TmaUmmaWarpSpecializedILi54ELi2ELi4ENS5_IJNS4_1CILi1EEENSA_ILi2EEESB_EEEEENS5_IJNSA_ILi64EEESF_NSA_ILi32EEEEEENS_12float_e4m3_tENS5_IJlSB_lEEESI_SJ_NS4_8TiledMMAINS4_8MMA_AtomIJNS4_10MMA_TraitsINS4_19SM100_MMA_F8F6F4_SSEJSI_SI_fSF_SF_NS4_17integral_constantINS4_4UMMA5MajorELSQ_0EEESR_NSO_INSP_7ScaleInELSS_0EEEST_EEEEEENS4_6LayoutINS5_IJSB_SB_SB_EEENS5_IJNSA_ILi0EEESY_SY_EEEEENS5_IJNS4_10UnderscoreES11_S11_EEEEENS4_23SM90_TMA_LOAD_MULTICASTENS4_14ComposedLayoutINS4_7SwizzleILi1ELi4ELi3EEENS4_18smem_ptr_flag_bitsILi8EEENSW_INS5_IJNSA_ILi8EEESG_EEENS5_IJSG_SB_EEEEEEEvNS4_8identityENS4_13SM90_TMA_LOADES1E_vS1F_EENS_8epilogue10collective18CollectiveEpilogueINS1I_23Sm100TmaWarpSpecializedILi1ELi1ELi32ELb0ELb0EEEJSH_NS5_IJNSW_ISF_SB_EES1N_EEESI_SJ_SI_SJ_NS1I_6fusion15FusionCallbacksIS1M_NS1P_17LinearCombinationISI_fSI_fLNS_15FloatRoundStyleE2EEESH_S1O_JEEENS4_5SM1004TMEM4LOAD26SM100_TMEM_LOAD_16dp32b32xES1G_NS15_INS16_ILi2ELi4ELi3EEES19_NSW_INS5_IJS1A_SF_EEENS5_IJSF_SB_EEEEEEENS4_39AutoVectorizingCopyWithAssumedAlignmentILi128EEENS4_14SM90_TMA_STOREES23_S25_S25_EEEvvEEEEvNT_6ParamsE)
        /*1400*/ 	.short	0x0380
        /*1402*/ 	.short	0x0800


	//----- nvinfo : EIATTR_SW_WAR
	.align		4
.L_55:
        /*1404*/ 	.byte	0x04, 0x36
        /*1406*/ 	.short	(.L_57 - .L_56)
.L_56:
        /*1408*/ 	.word	0x00000008
.L_57:


//--------------------- .nv.callgraph             --------------------------
	.section	.nv.callgraph,"",@"SHT_CUDA_CALLGRAPH"
	.align	4
	.sectionentsize	8
	.align		4
        /*0000*/ 	.word	0x00000000
	.align		4
        /*0004*/ 	.word	0xffffffff
	.align		4
        /*0008*/ 	.word	index@(_ZN7cutlass13device_kernelINS_4gemm6kernel13GemmUniversalIN4cute5tupleIJiiiiEEENS1_10collective13CollectiveMmaINS1_35MainloopSm100TmaUmmaWarpSpecializedILi54ELi2ELi4ENS5_IJNS4_1CILi1EEENSA_ILi2EEESB_EEEEENS5_IJNSA_ILi64EEESF_NSA_ILi32EEEEEENS_12float_e4m3_tENS5_IJlSB_lEEESI_SJ_NS4_8TiledMMAINS4_8MMA_AtomIJNS4_10MMA_TraitsINS4_19SM100_MMA_F8F6F4_SSEJSI_SI_fSF_SF_NS4_17integral_constantINS4_4UMMA5MajorELSQ_0EEESR_NSO_INSP_7ScaleInELSS_0EEEST_EEEEEENS4_6LayoutINS5_IJSB_SB_SB_EEENS5_IJNSA_ILi0EEESY_SY_EEEEENS5_IJNS4_10UnderscoreES11_S11_EEEEENS4_23SM90_TMA_LOAD_MULTICASTENS4_14ComposedLayoutINS4_7SwizzleILi1ELi4ELi3EEENS4_18smem_ptr_flag_bitsILi8EEENSW_INS5_IJNSA_ILi8EEESG_EEENS5_IJSG_SB_EEEEEEEvNS4_8identityENS4_13SM90_TMA_LOADES1E_vS1F_EENS_8epilogue10collective18CollectiveEpilogueINS1I_23Sm100TmaWarpSpecializedILi1ELi1ELi32ELb0ELb0EEEJSH_NS5_IJNSW_ISF_SB_EES1N_EEESI_SJ_SI_SJ_NS1I_6fusion15FusionCallbacksIS1M_NS1P_17LinearCombinationISI_fSI_fLNS_15FloatRoundStyleE2EEESH_S1O_JEEENS4_5SM1004TMEM4LOAD26SM100_TMEM_LOAD_16dp32b32xES1G_NS15_INS16_ILi2ELi4ELi3EEES19_NSW_INS5_IJS1A_SF_EEENS5_IJSF_SB_EEEEEEENS4_39AutoVectorizingCopyWithAssumedAlignmentILi128EEENS4_14SM90_TMA_STOREES23_S25_S25_EEEvvEEEEvNT_6ParamsE)
	.align		4
        /*000c*/ 	.word	index@(__assertfail)
	.align		4
        /*0010*/ 	.word	0x00000000
	.align		4
        /*0014*/ 	.word	0xfffffffe
	.align		4
        /*0018*/ 	.word	0x00000000
	.align		4
        /*001c*/ 	.word	0xfffffffd
	.align		4
        /*0020*/ 	.word	0x00000000
	.align		4
        /*0024*/ 	.word	0xfffffffc


//--------------------- .nv.constant4             --------------------------
	.section	.nv.constant4,"a",@progbits
	.align	8
	.align		8
.nv.constant4:
        /*0000*/ 	.dword	__assertfail
	.align		8
        /*0008*/ 	.dword	__unnamed_1
	.align		8
        /*0010*/ 	.dword	__unnamed_2
	.align		8
        /*0018*/ 	.dword	_ZN40_INTERNAL_0e445914_4_k_cu_42fd0ad2_293024cuda3std3__45__cpo5beginE
	.align		8
        /*0020*/ 	.dword	_ZN40_INTERNAL_0e445914_4_k_cu_42fd0ad2_293024cuda3std3__45__cpo3endE
	.align		8
        /*0028*/ 	.dword	_ZN40_INTERNAL_0e445914_4_k_cu_42fd0ad2_293024cuda3std3__45__cpo6cbeginE
	.align		8
        /*0030*/ 	.dword	_ZN40_INTERNAL_0e445914_4_k_cu_42fd0ad2_293024cuda3std3__45__cpo4cendE
	.align		8
        /*0038*/ 	.dword	_ZN40_INTERNAL_0e445914_4_k_cu_42fd0ad2_293024cuda3std3__442_GLOBAL__N__0e445914_4_k_cu_42fd0ad2_293026ignoreE
	.align		8
        /*0040*/ 	.dword	_ZN40_INTERNAL_0e445914_4_k_cu_42fd0ad2_293024cuda3std3__419piecewise_constructE
	.align		8
        /*0048*/ 	.dword	_ZN40_INTERNAL_0e445914_4_k_cu_42fd0ad2_293024cuda3std3__48in_placeE
	.align		8
        /*0050*/ 	.dword	_ZN40_INTERNAL_0e445914_4_k_cu_42fd0ad2_293024cuda3std6ranges3__45__cpo4swapE
	.align		8
        /*0058*/ 	.dword	_ZN40_INTERNAL_0e445914_4_k_cu_42fd0ad2_293024cuda3std6ranges3__45__cpo9iter_moveE
	.align		8
        /*0060*/ 	.dword	_ZN40_INTERNAL_0e445914_4_k_cu_42fd0ad2_293024cute7productE
	.align		8
        /*0068*/ 	.dword	_ZN40_INTERNAL_0e445914_4_k_cu_42fd0ad2_293024cute1_E
	.align		8
        /*0070*/ 	.dword	$str$25
	.align		8
        /*0078*/ 	.dword	$str$26
	.align		8
        /*0080*/ 	.dword	$str$27
	.align		8
        /*0088*/ 	.dword	$str$28


//--------------------- .text._ZN7cutlass13device_kernelINS_4gemm6kernel13GemmUniversalIN4cute5tupleIJiiiiEEENS1_10collective13CollectiveMmaINS1_35MainloopSm100TmaUmmaWarpSpecializedILi54ELi2ELi4ENS5_IJNS4_1CILi1EEENSA_ILi2EEESB_EEEEENS5_IJNSA_ILi64EEESF_NSA_ILi32EEEEEENS_12float_e4m3_tENS5_IJlSB_lEEESI_SJ_NS4_8TiledMMAINS4_8MMA_AtomIJNS4_10MMA_TraitsINS4_19SM100_MMA_F8F6F4_SSEJSI_SI_fSF_SF_NS4_17integral_constantINS4_4UMMA5MajorELSQ_0EEESR_NSO_INSP_7ScaleInELSS_0EEEST_EEEEEENS4_6LayoutINS5_IJSB_SB_SB_EEENS5_IJNSA_ILi0EEESY_SY_EEEEENS5_IJNS4_10UnderscoreES11_S11_EEEEENS4_23SM90_TMA_LOAD_MULTICASTENS4_14ComposedLayoutINS4_7SwizzleILi1ELi4ELi3EEENS4_18smem_ptr_flag_bitsILi8EEENSW_INS5_IJNSA_ILi8EEESG_EEENS5_IJSG_SB_EEEEEEEvNS4_8identityENS4_13SM90_TMA_LOADES1E_vS1F_EENS_8epilogue10collective18CollectiveEpilogueINS1I_23Sm100TmaWarpSpecializedILi1ELi1ELi32ELb0ELb0EEEJSH_NS5_IJNSW_ISF_SB_EES1N_EEESI_SJ_SI_SJ_NS1I_6fusion15FusionCallbacksIS1M_NS1P_17LinearCombinationISI_fSI_fLNS_15FloatRoundStyleE2EEESH_S1O_JEEENS4_5SM1004TMEM4LOAD26SM100_TMEM_LOAD_16dp32b32xES1G_NS15_INS16_ILi2ELi4ELi3EEES19_NSW_INS5_IJS1A_SF_EEENS5_IJSF_SB_EEEEEEENS4_39AutoVectorizingCopyWithAssumedAlignmentILi128EEENS4_14SM90_TMA_STOREES23_S25_S25_EEEvvEEEEvNT_6ParamsE --------------------------
	.section	.text._ZN7cutlass13device_kernelINS_4gemm6kernel13GemmUniversalIN4cute5tupleIJiiiiEEENS1_10collective13CollectiveMmaINS1_35MainloopSm100TmaUmmaWarpSpecializedILi54ELi2ELi4ENS5_IJNS4_1CILi1EEENSA_ILi2EEESB_EEEEENS5_IJNSA_ILi64EEESF_NSA_ILi32EEEEEENS_12float_e4m3_tENS5_IJlSB_lEEESI_SJ_NS4_8TiledMMAINS4_8MMA_AtomIJNS4_10MMA_TraitsINS4_19SM100_MMA_F8F6F4_SSEJSI_SI_fSF_SF_NS4_17integral_constantINS4_4UMMA5MajorELSQ_0EEESR_NSO_INSP_7ScaleInELSS_0EEEST_EEEEEENS4_6LayoutINS5_IJSB_SB_SB_EEENS5_IJNSA_ILi0EEESY_SY_EEEEENS5_IJNS4_10UnderscoreES11_S11_EEEEENS4_23SM90_TMA_LOAD_MULTICASTENS4_14ComposedLayoutINS4_7SwizzleILi1ELi4ELi3EEENS4_18smem_ptr_flag_bitsILi8EEENSW_INS5_IJNSA_ILi8EEESG_EEENS5_IJSG_SB_EEEEEEEvNS4_8identityENS4_13SM90_TMA_LOADES1E_vS1F_EENS_8epilogue10collective18CollectiveEpilogueINS1I_23Sm100TmaWarpSpecializedILi1ELi1ELi32ELb0ELb0EEEJSH_NS5_IJNSW_ISF_SB_EES1N_EEESI_SJ_SI_SJ_NS1I_6fusion15FusionCallbacksIS1M_NS1P_17LinearCombinationISI_fSI_fLNS_15FloatRoundStyleE2EEESH_S1O_JEEENS4_5SM1004TMEM4LOAD26SM100_TMEM_LOAD_16dp32b32xES1G_NS15_INS16_ILi2ELi4ELi3EEES19_NSW_INS5_IJS1A_SF_EEENS5_IJSF_SB_EEEEEEENS4_39AutoVectorizingCopyWithAssumedAlignmentILi128EEENS4_14SM90_TMA_STOREES23_S25_S25_EEEvvEEEEvNT_6ParamsE,"ax",@progbits
	.align	128
.text._ZN7cutlass13device_kernelINS_4gemm6kernel13GemmUniversalIN4cute5tupleIJiiiiEEENS1_10collective13CollectiveMmaINS1_35MainloopSm100TmaUmmaWarpSpecializedILi54ELi2ELi4ENS5_IJNS4_1CILi1EEENSA_ILi2EEESB_EEEEENS5_IJNSA_ILi64EEESF_NSA_ILi32EEEEEENS_12float_e4m3_tENS5_IJlSB_lEEESI_SJ_NS4_8TiledMMAINS4_8MMA_AtomIJNS4_10MMA_TraitsINS4_19SM100_MMA_F8F6F4_SSEJSI_SI_fSF_SF_NS4_17integral_constantINS4_4UMMA5MajorELSQ_0EEESR_NSO_INSP_7ScaleInELSS_0EEEST_EEEEEENS4_6LayoutINS5_IJSB_SB_SB_EEENS5_IJNSA_ILi0EEESY_SY_EEEEENS5_IJNS4_10UnderscoreES11_S11_EEEEENS4_23SM90_TMA_LOAD_MULTICASTENS4_14ComposedLayoutINS4_7SwizzleILi1ELi4ELi3EEENS4_18smem_ptr_flag_bitsILi8EEENSW_INS5_IJNSA_ILi8EEESG_EEENS5_IJSG_SB_EEEEEEEvNS4_8identityENS4_13SM90_TMA_LOADES1E_vS1F_EENS_8epilogue10collective18CollectiveEpilogueINS1I_23Sm100TmaWarpSpecializedILi1ELi1ELi32ELb0ELb0EEEJSH_NS5_IJNSW_ISF_SB_EES1N_EEESI_SJ_SI_SJ_NS1I_6fusion15FusionCallbacksIS1M_NS1P_17LinearCombinationISI_fSI_fLNS_15FloatRoundStyleE2EEESH_S1O_JEEENS4_5SM1004TMEM4LOAD26SM100_TMEM_LOAD_16dp32b32xES1G_NS15_INS16_ILi2ELi4ELi3EEES19_NSW_INS5_IJS1A_SF_EEENS5_IJSF_SB_EEEEEEENS4_39AutoVectorizingCopyWithAssumedAlignmentILi128EEENS4_14SM90_TMA_STOREES23_S25_S25_EEEvvEEEEvNT_6ParamsE:
        .type           _ZN7cutlass13device_kernelINS_4gemm6kernel13GemmUniversalIN4cute5tupleIJiiiiEEENS1_10collective13CollectiveMmaINS1_35MainloopSm100TmaUmmaWarpSpecializedILi54ELi2ELi4ENS5_IJNS4_1CILi1EEENSA_ILi2EEESB_EEEEENS5_IJNSA_ILi64EEESF_NSA_ILi32EEEEEENS_12float_e4m3_tENS5_IJlSB_lEEESI_SJ_NS4_8TiledMMAINS4_8MMA_AtomIJNS4_10MMA_TraitsINS4_19SM100_MMA_F8F6F4_SSEJSI_SI_fSF_SF_NS4_17integral_constantINS4_4UMMA5MajorELSQ_0EEESR_NSO_INSP_7ScaleInELSS_0EEEST_EEEEEENS4_6LayoutINS5_IJSB_SB_SB_EEENS5_IJNSA_ILi0EEESY_SY_EEEEENS5_IJNS4_10UnderscoreES11_S11_EEEEENS4_23SM90_TMA_LOAD_MULTICASTENS4_14ComposedLayoutINS4_7SwizzleILi1ELi4ELi3EEENS4_18smem_ptr_flag_bitsILi8EEENSW_INS5_IJNSA_ILi8EEESG_EEENS5_IJSG_SB_EEEEEEEvNS4_8identityENS4_13SM90_TMA_LOADES1E_vS1F_EENS_8epilogue10collective18CollectiveEpilogueINS1I_23Sm100TmaWarpSpecializedILi1ELi1ELi32ELb0ELb0EEEJSH_NS5_IJNSW_ISF_SB_EES1N_EEESI_SJ_SI_SJ_NS1I_6fusion15FusionCallbacksIS1M_NS1P_17LinearCombinationISI_fSI_fLNS_15FloatRoundStyleE2EEESH_S1O_JEEENS4_5SM1004TMEM4LOAD26SM100_TMEM_LOAD_16dp32b32xES1G_NS15_INS16_ILi2ELi4ELi3EEES19_NSW_INS5_IJS1A_SF_EEENS5_IJSF_SB_EEEEEEENS4_39AutoVectorizingCopyWithAssumedAlignmentILi128EEENS4_14SM90_TMA_STOREES23_S25_S25_EEEvvEEEEvNT_6ParamsE,@function
        .size           _ZN7cutlass13device_kernelINS_4gemm6kernel13GemmUniversalIN4cute5tupleIJiiiiEEENS1_10collective13CollectiveMmaINS1_35MainloopSm100TmaUmmaWarpSpecializedILi54ELi2ELi4ENS5_IJNS4_1CILi1EEENSA_ILi2EEESB_EEEEENS5_IJNSA_ILi64EEESF_NSA_ILi32EEEEEENS_12float_e4m3_tENS5_IJlSB_lEEESI_SJ_NS4_8TiledMMAINS4_8MMA_AtomIJNS4_10MMA_TraitsINS4_19SM100_MMA_F8F6F4_SSEJSI_SI_fSF_SF_NS4_17integral_constantINS4_4UMMA5MajorELSQ_0EEESR_NSO_INSP_7ScaleInELSS_0EEEST_EEEEEENS4_6LayoutINS5_IJSB_SB_SB_EEENS5_IJNSA_ILi0EEESY_SY_EEEEENS5_IJNS4_10UnderscoreES11_S11_EEEEENS4_23SM90_TMA_LOAD_MULTICASTENS4_14ComposedLayoutINS4_7SwizzleILi1ELi4ELi3EEENS4_18smem_ptr_flag_bitsILi8EEENSW_INS5_IJNSA_ILi8EEESG_EEENS5_IJSG_SB_EEEEEEEvNS4_8identityENS4_13SM90_TMA_LOADES1E_vS1F_EENS_8epilogue10collective18CollectiveEpilogueINS1I_23Sm100TmaWarpSpecializedILi1ELi1ELi32ELb0ELb0EEEJSH_NS5_IJNSW_ISF_SB_EES1N_EEESI_SJ_SI_SJ_NS1I_6fusion15FusionCallbacksIS1M_NS1P_17LinearCombinationISI_fSI_fLNS_15FloatRoundStyleE2EEESH_S1O_JEEENS4_5SM1004TMEM4LOAD26SM100_TMEM_LOAD_16dp32b32xES1G_NS15_INS16_ILi2ELi4ELi3EEES19_NSW_INS5_IJS1A_SF_EEENS5_IJSF_SB_EEEEEEENS4_39AutoVectorizingCopyWithAssumedAlignmentILi128EEENS4_14SM90_TMA_STOREES23_S25_S25_EEEvvEEEEvNT_6ParamsE,(.L_x_286 - _ZN7cutlass13device_kernelINS_4gemm6kernel13GemmUniversalIN4cute5tupleIJiiiiEEENS1_10collective13CollectiveMmaINS1_35MainloopSm100TmaUmmaWarpSpecializedILi54ELi2ELi4ENS5_IJNS4_1CILi1EEENSA_ILi2EEESB_EEEEENS5_IJNSA_ILi64EEESF_NSA_ILi32EEEEEENS_12float_e4m3_tENS5_IJlSB_lEEESI_SJ_NS4_8TiledMMAINS4_8MMA_AtomIJNS4_10MMA_TraitsINS4_19SM100_MMA_F8F6F4_SSEJSI_SI_fSF_SF_NS4_17integral_constantINS4_4UMMA5MajorELSQ_0EEESR_NSO_INSP_7ScaleInELSS_0EEEST_EEEEEENS4_6LayoutINS5_IJSB_SB_SB_EEENS5_IJNSA_ILi0EEESY_SY_EEEEENS5_IJNS4_10UnderscoreES11_S11_EEEEENS4_23SM90_TMA_LOAD_MULTICASTENS4_14ComposedLayoutINS4_7SwizzleILi1ELi4ELi3EEENS4_18smem_ptr_flag_bitsILi8EEENSW_INS5_IJNSA_ILi8EEESG_EEENS5_IJSG_SB_EEEEEEEvNS4_8identityENS4_13SM90_TMA_LOADES1E_vS1F_EENS_8epilogue10collective18CollectiveEpilogueINS1I_23Sm100TmaWarpSpecializedILi1ELi1ELi32ELb0ELb0EEEJSH_NS5_IJNSW_ISF_SB_EES1N_EEESI_SJ_SI_SJ_NS1I_6fusion15FusionCallbacksIS1M_NS1P_17LinearCombinationISI_fSI_fLNS_15FloatRoundStyleE2EEESH_S1O_JEEENS4_5SM1004TMEM4LOAD26SM100_TMEM_LOAD_16dp32b32xES1G_NS15_INS16_ILi2ELi4ELi3EEES19_NSW_INS5_IJS1A_SF_EEENS5_IJSF_SB_EEEEEEENS4_39AutoVectorizingCopyWithAssumedAlignmentILi128EEENS4_14SM90_TMA_STOREES23_S25_S25_EEEvvEEEEvNT_6ParamsE)
        .other          _ZN7cutlass13device_kernelINS_4gemm6kernel13GemmUniversalIN4cute5tupleIJiiiiEEENS1_10collective13CollectiveMmaINS1_35MainloopSm100TmaUmmaWarpSpecializedILi54ELi2ELi4ENS5_IJNS4_1CILi1EEENSA_ILi2EEESB_EEEEENS5_IJNSA_ILi64EEESF_NSA_ILi32EEEEEENS_12float_e4m3_tENS5_IJlSB_lEEESI_SJ_NS4_8TiledMMAINS4_8MMA_AtomIJNS4_10MMA_TraitsINS4_19SM100_MMA_F8F6F4_SSEJSI_SI_fSF_SF_NS4_17integral_constantINS4_4UMMA5MajorELSQ_0EEESR_NSO_INSP_7ScaleInELSS_0EEEST_EEEEEENS4_6LayoutINS5_IJSB_SB_SB_EEENS5_IJNSA_ILi0EEESY_SY_EEEEENS5_IJNS4_10UnderscoreES11_S11_EEEEENS4_23SM90_TMA_LOAD_MULTICASTENS4_14ComposedLayoutINS4_7SwizzleILi1ELi4ELi3EEENS4_18smem_ptr_flag_bitsILi8EEENSW_INS5_IJNSA_ILi8EEESG_EEENS5_IJSG_SB_EEEEEEEvNS4_8identityENS4_13SM90_TMA_LOADES1E_vS1F_EENS_8epilogue10collective18CollectiveEpilogueINS1I_23Sm100TmaWarpSpecializedILi1ELi1ELi32ELb0ELb0EEEJSH_NS5_IJNSW_ISF_SB_EES1N_EEESI_SJ_SI_SJ_NS1I_6fusion15FusionCallbacksIS1M_NS1P_17LinearCombinationISI_fSI_fLNS_15FloatRoundStyleE2EEESH_S1O_JEEENS4_5SM1004TMEM4LOAD26SM100_TMEM_LOAD_16dp32b32xES1G_NS15_INS16_ILi2ELi4ELi3EEES19_NSW_INS5_IJS1A_SF_EEENS5_IJSF_SB_EEEEEEENS4_39AutoVectorizingCopyWithAssumedAlignmentILi128EEENS4_14SM90_TMA_STOREES23_S25_S25_EEEvvEEEEvNT_6ParamsE,@"STO_CUDA_ENTRY STV_DEFAULT"
_ZN7cutlass13device_kernelINS_4gemm6kernel13GemmUniversalIN4cute5tupleIJiiiiEEENS1_10collective13CollectiveMmaINS1_35MainloopSm100TmaUmmaWarpSpecializedILi54ELi2ELi4ENS5_IJNS4_1CILi1EEENSA_ILi2EEESB_EEEEENS5_IJNSA_ILi64EEESF_NSA_ILi32EEEEEENS_12float_e4m3_tENS5_IJlSB_lEEESI_SJ_NS4_8TiledMMAINS4_8MMA_AtomIJNS4_10MMA_TraitsINS4_19SM100_MMA_F8F6F4_SSEJSI_SI_fSF_SF_NS4_17integral_constantINS4_4UMMA5MajorELSQ_0EEESR_NSO_INSP_7ScaleInELSS_0EEEST_EEEEEENS4_6LayoutINS5_IJSB_SB_SB_EEENS5_IJNSA_ILi0EEESY_SY_EEEEENS5_IJNS4_10UnderscoreES11_S11_EEEEENS4_23SM90_TMA_LOAD_MULTICASTENS4_14ComposedLayoutINS4_7SwizzleILi1ELi4ELi3EEENS4_18smem_ptr_flag_bitsILi8EEENSW_INS5_IJNSA_ILi8EEESG_EEENS5_IJSG_SB_EEEEEEEvNS4_8identityENS4_13SM90_TMA_LOADES1E_vS1F_EENS_8epilogue10collective18CollectiveEpilogueINS1I_23Sm100TmaWarpSpecializedILi1ELi1ELi32ELb0ELb0EEEJSH_NS5_IJNSW_ISF_SB_EES1N_EEESI_SJ_SI_SJ_NS1I_6fusion15FusionCallbacksIS1M_NS1P_17LinearCombinationISI_fSI_fLNS_15FloatRoundStyleE2EEESH_S1O_JEEENS4_5SM1004TMEM4LOAD26SM100_TMEM_LOAD_16dp32b32xES1G_NS15_INS16_ILi2ELi4ELi3EEES19_NSW_INS5_IJS1A_SF_EEENS5_IJSF_SB_EEEEEEENS4_39AutoVectorizingCopyWithAssumedAlignmentILi128EEENS4_14SM90_TMA_STOREES23_S25_S25_EEEvvEEEEvNT_6ParamsE:
[----:B------:R-:W1:Y:S01]  /*0000*/  LDC R1, c[0x0][0x37c] ;  /* 0x0000df00ff017b82 */ /* 0x000e620000000800 */
[----:B------:R-:W2:Y:S01]  /*0010*/  S2R R76, SR_TID.X ;  /* 0x00000000004c7919 */ /* 0x000ea20000002100 */
[----:B------:R-:W3:Y:S01]  /*0020*/  LDCU.64 UR8, c[0x0][0x890] ;  /* 0x00011200ff0877ac */ /* 0x000ee20008000a00 */
[----:B------:R-:W-:Y:S02]  /*0030*/  PRMT R79, RZ, 0x7610, R79 ;  /* 0x00007610ff4f7816 */ /* 0x000fe4000000004f */
[----:B------:R-:W-:Y:S01]  /*0040*/  ELECT P3, URZ, PT ;  /* 0x0000000000ff782f */ /* 0x000fe20003860000 */
[----:B---3--:R-:W-:-:S04]  /*0050*/  UISETP.NE.U32.AND UP0, UPT, UR8, URZ, UPT ;  /* 0x000000ff0800728c */ /* 0x008fc8000bf05070 */
[----:B------:R-:W-:Y:S01]  /*0060*/  UISETP.NE.AND.EX UP0, UPT, UR9, URZ, UPT, UP0 ;  /* 0x000000ff0900728c */ /* 0x000fe2000bf05300 */
[----:B--2---:R-:W-:-:S05]  /*0070*/  SHF.R.U32.HI R80, RZ, 0x5, R76 ;  /* 0x00000005ff507819 */ /* 0x004fca000001164c */
[----:B------:R-:W2:Y:S02]  /*0080*/  SHFL.IDX PT, R0, R80, RZ, 0x1f ;  /* 0x00001fff50007589 */ /* 0x000ea400000e0000 */
[----:B--2---:R-:W-:Y:S01]  /*0090*/  R2UR UR22, R0 ;  /* 0x00000000001672ca */ /* 0x004fe200000e0000 */
[----:B-1----:R-:W-:-:S14]  /*00a0*/  BRA.U UP0, `(.L_x_0) ;  /* 0x0000000100307547 */ /* 0x002fdc000b800000 */
[----:B------:R-:W1:Y:S02]  /*00b0*/  LDCU.64 UR4, c[0x0][0x888] ;  /* 0x00011100ff0477ac */ /* 0x000e640008000a00 */
[----:B-1----:R-:W-:-:S04]  /*00c0*/  UISETP.NE.U32.AND UP0, UPT, UR4, URZ, UPT ;  /* 0x000000ff0400728c */ /* 0x002fc8000bf05070 */
[----:B------:R-:W-:-:S09]  /*00d0*/  UISETP.NE.AND.EX UP0, UPT, UR5, URZ, UPT, UP0 ;  /* 0x000000ff0500728c */ /* 0x000fd2000bf05300 */
[----:B------:R-:W-:Y:S05]  /*00e0*/  BRA.U !UP0, `(.L_x_1) ;  /* 0x0000000108147547 */ /* 0x000fea000b800000 */
[----:B------:R-:W1:Y:S01]  /*00f0*/  LDC.64 R2, c[0x0][0x888] ;  /* 0x00022200ff027b82 */ /* 0x000e620000000a00 */
[----:B------:R-:W1:Y:S02]  /*0100*/  LDCU.64 UR4, c[0x0][0x358] ;  /* 0x00006b00ff0477ac */ /* 0x000e640008000a00 */
[----:B-1----:R1:W5:Y:S01]  /*0110*/  LDG.E R39, desc[UR4][R2.64] ;  /* 0x0000000402277981 */ /* 0x002362000c1e1900 */
[----:B------:R-:W-:Y:S01]  /*0120*/  HFMA2 R79, -RZ, RZ, 0, 5.9604644775390625e-08 ;  /* 0x00000001ff4f7431 */ /* 0x000fe200000001ff */
[----:B------:R-:W-:Y:S05]  /*0130*/  BRA `(.L_x_0) ;  /* 0x00000000000c7947 */ /* 0x000fea0003800000 */
.L_x_1:
[----:B------:R-:W1:Y:S01]  /*0140*/  LDCU UR4, c[0x0][0x880] ;  /* 0x00011000ff0477ac */ /* 0x000e620008000800 */
[----:B------:R-:W-:Y:S01]  /*0150*/  HFMA2 R79, -RZ, RZ, 0, 5.9604644775390625e-08 ;  /* 0x00000001ff4f7431 */ /* 0x000fe200000001ff */
[----:B-1----:R-:W-:-:S07]  /*0160*/  MOV R39, UR4 ;  /* 0x0000000400277c02 */ /* 0x002fce0008000f00 */
.L_x_0:
[----:B------:R-:W2:Y:S02]  /*0170*/  LDCU.64 UR4, c[0x0][0x8b0] ;  /* 0x00011600ff0477ac */ /* 0x000ea40008000a00 */
[----:B--2---:R-:W-:-:S04]  /*0180*/  UISETP.NE.U32.AND UP0, UPT, UR4, URZ, UPT ;  /* 0x000000ff0400728c */ /* 0x004fc8000bf05070 */
[----:B------:R-:W-:-:S09]  /*0190*/  UISETP.NE.AND.EX UP0, UPT, UR5, URZ, UPT, UP0 ;  /* 0x000000ff0500728c */ /* 0x000fd2000bf05300 */
[----:B------:R-:W-:Y:S05]  /*01a0*/  BRA.U UP0, `(.L_x_2) ;  /* 0x0000000100287547 */ /* 0x000fea000b800000 */
[----:B------:R-:W2:Y:S02]  /*01b0*/  LDCU.64 UR4, c[0x0][0x8a8] ;  /* 0x00011500ff0477ac */ /* 0x000ea40008000a00 */
[----:B--2---:R-:W-:-:S04]  /*01c0*/  UISETP.NE.U32.AND UP0, UPT, UR4, URZ, UPT ;  /* 0x000000ff0400728c */ /* 0x004fc8000bf05070 */
[----:B------:R-:W-:-:S09]  /*01d0*/  UISETP.NE.AND.EX UP0, UPT, UR5, URZ, UPT, UP0 ;  /* 0x000000ff0500728c */ /* 0x000fd2000bf05300 */
[----:B------:R-:W-:Y:S05]  /*01e0*/  BRA.U !UP0, `(.L_x_3) ;  /* 0x0000000108107547 */ /* 0x000fea000b800000 */
[----:B-1----:R-:W1:Y:S01]  /*01f0*/  LDC.64 R2, c[0x0][0x8a8] ;  /* 0x00022a00ff027b82 */ /* 0x002e620000000a00 */
[----:B------:R-:W1:Y:S02]  /*0200*/  LDCU.64 UR4, c[0x0][0x358] ;  /* 0x00006b00ff0477ac */ /* 0x000e640008000a00 */
[----:B-1----:R2:W5:Y:S01]  /*0210*/  LDG.E R38, desc[UR4][R2.64] ;  /* 0x0000000402267981 */ /* 0x002562000c1e1900 */
[----:B------:R-:W-:Y:S05]  /*0220*/  BRA `(.L_x_2) ;  /* 0x0000000000087947 */ /* 0x000fea0003800000 */
.L_x_3:
[----:B------:R-:W2:Y:S02]  /*0230*/  LDCU UR4, c[0x0][0x8a0] ;  /* 0x00011400ff0477ac */ /* 0x000ea40008000800 */
[----:B--2---:R-:W-:Y:S02]  /*0240*/  MOV R38, UR4 ;  /* 0x0000000400267c02 */ /* 0x004fe40008000f00 */
.L_x_2:
[----:B------:R-:W-:Y:S01]  /*0250*/  IMAD.U32 R0, RZ, RZ, UR22 ;  /* 0x00000016ff007e24 */ /* 0x000fe2000f8e00ff */
[----:B------:R-:W-:Y:S04]  /*0260*/  BSSY.RECONVERGENT B0, `(.L_x_4) ;  /* 0x000000c000007945 */ /* 0x000fe80003800200 */
[C---:B------:R-:W-:Y:S02]  /*0270*/  ISETP.NE.OR P1, PT, R0.reuse, 0x1, !P3 ;  /* 0x000000010000780c */ /* 0x040fe40005f25670 */
[----:B------:R-:W-:-:S11]  /*0280*/  ISETP.NE.OR P0, PT, R0, 0x3, !P3 ;  /* 0x000000030000780c */ /* 0x000fd60005f05670 */
[----:B------:R-:W-:Y:S05]  /*0290*/  @P1 BRA `(.L_x_5) ;  /* 0x0000000000201947 */ /* 0x000fea0003800000 */
[----:B------:R-:W3:Y:S02]  /*02a0*/  LDCU.64 UR4, c[0x0][0x348] ;  /* 0x00006900ff0477ac */ /* 0x000ee40008000a00 */
[----:B---3--:R-:W-:Y:S02]  /*02b0*/  UIADD3 UR6, UP1, UPT, UR4, 0x80, URZ ;  /* 0x0000008004067890 */ /* 0x008fe4000ff3e0ff */
[----:B------:R-:W-:Y:S02]  /*02c0*/  UIADD3 UR4, UP0, UPT, UR4, 0x180, URZ ;  /* 0x0000018004047890 */ /* 0x000fe4000ff1e0ff */
[----:B------:R-:W-:Y:S02]  /*02d0*/  UIADD3.X UR7, UPT, UPT, URZ, UR5, URZ, UP1, !UPT ;  /* 0x00000005ff077290 */ /* 0x000fe40008ffe4ff */
[----:B------:R-:W-:-:S07]  /*02e0*/  UIADD3.X UR5, UPT, UPT, URZ, UR5, URZ, UP0, !UPT ;  /* 0x00000005ff057290 */ /* 0x000fce00087fe4ff */
[----:B------:R3:W-:Y:S02]  /*02f0*/  UTMACCTL.PF [UR6] ;  /* 0x00000000060079b9 */ /* 0x0007e40008040000 */
[----:B------:R3:W-:Y:S02]  /*0300*/  UTMACCTL.PF [UR4] ;  /* 0x00000000040079b9 */ /* 0x0007e40008040000 */
[----:B---3--:R-:W-:Y:S01]  /*0310*/  NOP ;  /* 0x0000000000007918 */ /* 0x008fe20000000000 */
.L_x_5:
[----:B------:R-:W-:Y:S05]  /*0320*/  BSYNC.RECONVERGENT B0 ;  /* 0x0000000000007941 */ /* 0x000fea0003800200 */
.L_x_4:
[----:B------:R-:W-:Y:S04]  /*0330*/  BSSY.RECONVERGENT B0, `(.L_x_6) ;  /* 0x000000a000007945 */ /* 0x000fe80003800200 */
        /* <DEDUP_REMOVED lines=9> */
.L_x_7:
[----:B------:R-:W-:Y:S05]  /*03d0*/  BSYNC.RECONVERGENT B0 ;  /* 0x0000000000007941 */ /* 0x000fea0003800200 */
.L_x_6:
[----:B------:R-:W3:Y:S01]  /*03e0*/  LDCU.64 UR4, c[0x0][0x888] ;  /* 0x00011100ff0477ac */ /* 0x000ee20008000a00 */
[----:B------:R-:W-:Y:S02]  /*03f0*/  UISETP.EQ.U32.AND UP1, UPT, UR8, URZ, UPT ;  /* 0x000000ff0800728c */ /* 0x000fe4000bf22070 */
[----:B------:R-:W-:Y:S02]  /*0400*/  UPLOP3.LUT UP3, UPT, UPT, UPT, UPT, 0x80, 0x8 ;  /* 0x000000000008789c */ /* 0x000fe40003f6f070 */
[----:B---3--:R-:W-:-:S04]  /*0410*/  UISETP.NE.U32.AND UP0, UPT, UR4, URZ, UPT ;  /* 0x000000ff0400728c */ /* 0x008fc8000bf05070 */
[----:B------:R-:W-:-:S04]  /*0420*/  UISETP.NE.AND.EX UP0, UPT, UR5, URZ, UPT, UP0 ;  /* 0x000000ff0500728c */ /* 0x000fc8000bf05300 */
[----:B------:R-:W-:-:S04]  /*0430*/  UISETP.EQ.OR.EX UP2, UPT, UR9, URZ, !UP0, UP1 ;  /* 0x000000ff0900728c */ /* 0x000fc8000c742710 */
[----:B------:R-:W-:-:S05]  /*0440*/  UP2UR UR61, UPR, URZ, 0x4 ;  /* 0x00000004ff3d7883 */ /* 0x000fca0008000000 */
[----:B------:R-:W-:Y:S07]  /*0450*/  BRA.U !UP2, `(.L_x_8) ;  /* 0x000000010a207547 */ /* 0x000fee000b800000 */
[----:B------:R-:W-:Y:S01]  /*0460*/  UISETP.NE.U32.AND UP1, UPT, UR8, URZ, UPT ;  /* 0x000000ff0800728c */ /* 0x000fe2000bf25070 */
[----:B-----5:R-:W-:Y:S01]  /*0470*/  FSETP.NEU.AND P0, PT, R39, RZ, PT ;  /* 0x000000ff2700720b */ /* 0x020fe20003f0d000 */
[----:B------:R-:W-:Y:S02]  /*0480*/  USEL UR4, URZ, 0xffffffff, UP0 ;  /* 0xffffffffff047887 */ /* 0x000fe40008000000 */
[----:B------:R-:W-:-:S10]  /*0490*/  UISETP.NE.AND.EX UP1, UPT, UR9, URZ, UPT, UP1 ;  /* 0x000000ff0900728c */ /* 0x000fd4000bf25310 */
[----:B------:R-:W-:Y:S01]  /*04a0*/  VOTEU.ANY UP0, P0 ;  /* 0x0000000000ff7886 */ /* 0x000fe20000000100 */
[----:B------:R-:W-:-:S04]  /*04b0*/  @!UP1 USEL UR4, URZ, 0xffffffff, UP0 ;  /* 0xffffffffff049887 */ /* 0x000fc80008000000 */
[----:B------:R-:W-:-:S04]  /*04c0*/  ULOP3.LUT UR4, UR4, 0x1, URZ, 0xc0, !UPT ;  /* 0x0000000104047892 */ /* 0x000fc8000f8ec0ff */
[----:B------:R-:W-:-:S11]  /*04d0*/  UISETP.NE.U32.AND UP3, UPT, UR4, 0x1, UPT ;  /* 0x000000010400788c */ /* 0x000fd6000bf65070 */
.L_x_8:
[----:B-12---:R-:W1:Y:S01]  /*04e0*/  SHFL.IDX PT, R2, R80, RZ, 0x1f ;  /* 0x00001fff50027589 */ /* 0x006e6200000e0000 */
[----:B------:R-:W-:-:S04]  /*04f0*/  UISETP.NE.AND UP0, UPT, UR22, 0x2, UPT ;  /* 0x000000021600788c */ /* 0x000fc8000bf05270 */
[----:B------:R-:W-:Y:S01]  /*0500*/  USEL UR34, URZ, 0x1, UP0 ;  /* 0x00000001ff227887 */ /* 0x000fe20008000000 */
[----:B-1----:R-:W-:-:S13]  /*0510*/  ISETP.NE.AND P0, PT, R2, RZ, PT ;  /* 0x000000ff0200720c */ /* 0x002fda0003f05270 */
[----:B------:R-:W-:Y:S05]  /*0520*/  @P0 BRA `(.L_x_9) ;  /* 0x0000000400f40947 */ /* 0x000fea0003800000 */
[----:B------:R-:W-:Y:S01]  /*0530*/  ELECT P0, URZ, PT ;  /* 0x0000000000ff782f */ /* 0x000fe20003800000 */
[----:B------:R-:W-:-:S12]  /*0540*/  BSSY.RECONVERGENT B0, `(.L_x_9) ;  /* 0x000007b000007945 */ /* 0x000fd80003800200 */
[----:B------:R-:W-:Y:S05]  /*0550*/  @!P0 BRA `(.L_x_10) ;  /* 0x0000000400e48947 */ /* 0x000fea0003800000 */
[----:B------:R-:W1:Y:S01]  /*0560*/  S2UR UR4, SR_CgaCtaId ;  /* 0x00000000000479c3 */ /* 0x000e620000008800 */
[----:B------:R-:W-:Y:S01]  /*0570*/  UMOV UR5, 0x400 ;  /* 0x0000040000057882 */ /* 0x000fe20000000000 */
[----:B------:R-:W-:Y:S01]  /*0580*/  UMOV UR8, 0x1 ;  /* 0x0000000100087882 */ /* 0x000fe20000000000 */
[----:B------:R-:W-:Y:S01]  /*0590*/  UMOV UR6, 0x2 ;  /* 0x0000000200067882 */ /* 0x000fe20000000000 */
[----:B------:R-:W-:-:S04]  /*05a0*/  UIADD3 UR8, UPT, UPT, -UR8, 0x100000, URZ ;  /* 0x0010000008087890 */ /* 0x000fc8000fffe1ff */
[----:B------:R-:W-:Y:S02]  /*05b0*/  USHF.L.U32 UR9, UR8, 0xb, URZ ;  /* 0x0000000b08097899 */ /* 0x000fe400080006ff */
[----:B------:R-:W-:Y:S02]  /*05c0*/  USHF.L.U32 UR8, UR8, 0x1, URZ ;  /* 0x0000000108087899 */ /* 0x000fe400080006ff */
[----:B------:R-:W-:-:S04]  /*05d0*/  UIADD3 UR6, UPT, UPT, -UR6, 0x100000, URZ ;  /* 0x0010000006067890 */ /* 0x000fc8000fffe1ff */
[----:B------:R-:W-:Y:S02]  /*05e0*/  USHF.L.U32 UR7, UR6, 0xb, URZ ;  /* 0x0000000b06077899 */ /* 0x000fe400080006ff */
[----:B------:R-:W-:Y:S02]  /*05f0*/  USHF.L.U32 UR6, UR6, 0x1, URZ ;  /* 0x0000000106067899 */ /* 0x000fe400080006ff */
[----:B-1----:R-:W-:Y:S01]  /*0600*/  ULEA UR4, UR4, UR5, 0x18 ;  /* 0x0000000504047291 */ /* 0x002fe2000f8ec0ff */
[----:B------:R-:W1:Y:S11]  /*0610*/  FENCE.VIEW.ASYNC.S ;  /* 0x00000000000073c6 */ /* 0x000e760000000000 */
[----:B-1----:R1:W2:Y:S01]  /*0620*/  SYNCS.EXCH.64 URZ, [UR4], UR8 ;  /* 0x0000000804ff75b2 */ /* 0x0022a20008000100 */
[----:B------:R1:W3:Y:S01]  /*0630*/  SYNCS.EXCH.64 URZ, [UR4+0x1b0], UR6 ;  /* 0x0001b00604ff75b2 */ /* 0x0002e20008000100 */
[----:B------:R1:W4:Y:S01]  /*0640*/  SYNCS.EXCH.64 URZ, [UR4+0x8], UR8 ;  /* 0x0000080804ff75b2 */ /* 0x0003220008000100 */
[----:B------:R1:W1:Y:S01]  /*0650*/  SYNCS.EXCH.64 URZ, [UR4+0x1b8], UR6 ;  /* 0x0001b80604ff75b2 */ /* 0x0002620008000100 */
        /* <DEDUP_REMOVED lines=104> */
[----:B--234-:R-:W-:Y:S01]  /*0ce0*/  NOP ;  /* 0x0000000000007918 */ /* 0x01cfe20000000000 */
.L_x_10:
[----:B-1----:R-:W-:Y:S05]  /*0cf0*/  BSYNC.RECONVERGENT B0 ;  /* 0x0000000000007941 */ /* 0x002fea0003800200 */
.L_x_9:
[----:B------:R-:W1:Y:S01]  /*0d00*/  SHFL.IDX PT, R2, R80, RZ, 0x1f ;  /* 0x00001fff50027589 */ /* 0x000e6200000e0000 */
[----:B------:R-:W-:Y:S01]  /*0d10*/  NOP ;  /* 0x0000000000007918 */ /* 0x000fe20000000000 */
[----:B-1----:R-:W-:-:S13]  /*0d20*/  ISETP.NE.AND P0, PT, R2, 0x1, PT ;  /* 0x000000010200780c */ /* 0x002fda0003f05270 */
[----:B------:R-:W-:Y:S05]  /*0d30*/  @P0 BRA `(.L_x_11) ;  /* 0x0000000000400947 */ /* 0x000fea0003800000 */
        /* <DEDUP_REMOVED lines=9> */
[----:B------:R-:W-:Y:S01]  /*0dd0*/  USHF.L.U32 UR6, UR6, 0x1, URZ ;  /* 0x0000000106067899 */ /* 0x000fe200080006ff */
[----:B------:R-:W-:Y:S01]  /*0de0*/  ELECT P0, URZ, PT ;  /* 0x0000000000ff782f */ /* 0x000fe20003800000 */
[----:B-1----:R-:W-:Y:S01]  /*0df0*/  ULEA UR4, UR4, UR5, 0x18 ;  /* 0x0000000504047291 */ /* 0x002fe2000f8ec0ff */
[----:B------:R-:W1:Y:S11]  /*0e00*/  FENCE.VIEW.ASYNC.S ;  /* 0x00000000000073c6 */ /* 0x000e760000000000 */
[----:B-1----:R1:W2:Y:S01]  /*0e10*/  SYNCS.EXCH.64 URZ, [UR4+0x360], UR8 ;  /* 0x0003600804ff75b2 */ /* 0x0022a20008000100 */
[----:B------:R1:W3:Y:S01]  /*0e20*/  SYNCS.EXCH.64 URZ, [UR4+0x368], UR6 ;  /* 0x0003680604ff75b2 */ /* 0x0002e20008000100 */
[----:B------:R-:W-:Y:S01]  /*0e30*/  NOP ;  /* 0x0000000000007918 */ /* 0x000fe20000000000 */
.L_x_11:
[----:B------:R-:W4:Y:S01]  /*0e40*/  SHFL.IDX PT, R2, R80, RZ, 0x1f ;  /* 0x00001fff50027589 */ /* 0x000f2200000e0000 */
[----:B------:R-:W-:Y:S01]  /*0e50*/  NOP ;  /* 0x0000000000007918 */ /* 0x000fe20000000000 */
[----:B----4-:R-:W-:-:S13]  /*0e60*/  ISETP.NE.AND P0, PT, R2, 0x3, PT ;  /* 0x000000030200780c */ /* 0x010fda0003f05270 */
[----:B------:R-:W-:Y:S05]  /*0e70*/  @P0 BRA `(.L_x_12) ;  /* 0x0000000000300947 */ /* 0x000fea0003800000 */
[----:B-1----:R-:W1:Y:S01]  /*0e80*/  S2UR UR6, SR_CgaCtaId ;  /* 0x00000000000679c3 */ /* 0x002e620000008800 */
[----:B------:R-:W-:Y:S01]  /*0e90*/  UMOV UR4, 0x400 ;  /* 0x0000040000047882 */ /* 0x000fe20000000000 */
[----:B------:R-:W-:Y:S01]  /*0ea0*/  UMOV UR5, 0x20 ;  /* 0x0000002000057882 */ /* 0x000fe20000000000 */
[----:B------:R-:W-:Y:S01]  /*0eb0*/  ELECT P0, URZ, PT ;  /* 0x0000000000ff782f */ /* 0x000fe20003800000 */
[----:B-1----:R-:W-:Y:S02]  /*0ec0*/  ULEA UR6, UR6, UR4, 0x18 ;  /* 0x0000000406067291 */ /* 0x002fe4000f8ec0ff */
[----:B------:R-:W-:-:S04]  /*0ed0*/  UIADD3 UR4, UPT, UPT, -UR5, 0x100000, URZ ;  /* 0x0010000005047890 */ /* 0x000fc8000fffe1ff */
[----:B------:R-:W-:Y:S02]  /*0ee0*/  USHF.L.U32 UR5, UR4, 0xb, URZ ;  /* 0x0000000b04057899 */ /* 0x000fe400080006ff */
[----:B------:R-:W-:Y:S01]  /*0ef0*/  USHF.L.U32 UR4, UR4, 0x1, URZ ;  /* 0x0000000104047899 */ /* 0x000fe200080006ff */
[----:B------:R-:W1:Y:S11]  /*0f00*/  FENCE.VIEW.ASYNC.S ;  /* 0x00000000000073c6 */ /* 0x000e760000000000 */
[----:B-1----:R4:W1:Y:S01]  /*0f10*/  SYNCS.EXCH.64 URZ, [UR6+0x370], UR4 ;  /* 0x0003700406ff75b2 */ /* 0x0028620008000100 */
[----:B------:R4:W1:Y:S02]  /*0f20*/  SYNCS.EXCH.64 URZ, [UR6+0x378], UR4 ;  /* 0x0003780406ff75b2 */ /* 0x0008640008000100 */
[----:B----4-:R-:W-:Y:S01]  /*0f30*/  NOP ;  /* 0x0000000000007918 */ /* 0x010fe20000000000 */
.L_x_12:
[----:B------:R-:W4:Y:S01]  /*0f40*/  SHFL.IDX PT, R2, R80, RZ, 0x1f ;  /* 0x00001fff50027589 */ /* 0x000f2200000e0000 */
[----:B------:R-:W-:Y:S01]  /*0f50*/  NOP ;  /* 0x0000000000007918 */ /* 0x000fe20000000000 */
[----:B----4-:R-:W-:-:S13]  /*0f60*/  ISETP.NE.AND P0, PT, R2, 0x4, PT ;  /* 0x000000040200780c */ /* 0x010fda0003f05270 */
[----:B------:R-:W-:Y:S05]  /*0f70*/  @P0 BRA `(.L_x_13) ;  /* 0x00000000004c0947 */ /* 0x000fea0003800000 */
[----:B-1----:R-:W1:Y:S01]  /*0f80*/  S2UR UR6, SR_CgaCtaId ;  /* 0x00000000000679c3 */ /* 0x002e620000008800 */
[----:B------:R-:W-:Y:S01]  /*0f90*/  UMOV UR4, 0x1e0 ;  /* 0x000001e000047882 */ /* 0x000fe20000000000 */
[----:B------:R-:W-:Y:S01]  /*0fa0*/  UMOV UR5, 0x400 ;  /* 0x0000040000057882 */ /* 0x000fe20000000000 */
[----:B------:R-:W-:Y:S01]  /*0fb0*/  USEL UR4, UR4, 0x1a0, UP3 ;  /* 0x000001a004047887 */ /* 0x000fe20009800000 */
[----:B------:R-:W-:Y:S01]  /*0fc0*/  UMOV UR8, 0x1 ;  /* 0x0000000100087882 */ /* 0x000fe20000000000 */
[----:B------:R-:W-:Y:S01]  /*0fd0*/  ELECT P0, URZ, PT ;  /* 0x0000000000ff782f */ /* 0x000fe20003800000 */
[----:B------:R-:W-:-:S04]  /*0fe0*/  UIADD3 UR8, UPT, UPT, -UR8, 0x100000, URZ ;  /* 0x0010000008087890 */ /* 0x000fc8000fffe1ff */
[----:B------:R-:W-:Y:S02]  /*0ff0*/  USHF.L.U32 UR9, UR8, 0xb, URZ ;  /* 0x0000000b08097899 */ /* 0x000fe400080006ff */
[----:B------:R-:W-:Y:S02]  /*1000*/  USHF.L.U32 UR8, UR8, 0x1, URZ ;  /* 0x0000000108087899 */ /* 0x000fe400080006ff */
[----:B-1----:R-:W-:Y:S02]  /*1010*/  ULEA UR6, UR6, UR5, 0x18 ;  /* 0x0000000506067291 */ /* 0x002fe4000f8ec0ff */
[----:B------:R-:W-:-:S04]  /*1020*/  UIADD3 UR4, UPT, UPT, -UR4, 0x100000, URZ ;  /* 0x0010000004047890 */ /* 0x000fc8000fffe1ff */
[----:B------:R-:W-:Y:S02]  /*1030*/  USHF.L.U32 UR5, UR4, 0xb, URZ ;  /* 0x0000000b04057899 */ /* 0x000fe400080006ff */
[----:B------:R-:W-:Y:S01]  /*1040*/  USHF.L.U32 UR4, UR4, 0x1, URZ ;  /* 0x0000000104047899 */ /* 0x000fe200080006ff */
[----:B------:R-:W1:Y:S03]  /*1050*/  FENCE.VIEW.ASYNC.S ;  /* 0x00000000000073c6 */ /* 0x000e660000000000 */
[----:B-1----:R4:W1:Y:S08]  /*1060*/  SYNCS.EXCH.64 URZ, [UR6+0x380], UR8 ;  /* 0x0003800806ff75b2 */ /* 0x0028700008000100 */
[----:B------:R4:W1:Y:S01]  /*1070*/  SYNCS.EXCH.64 URZ, [UR6+0x390], UR4 ;  /* 0x0003900406ff75b2 */ /* 0x0008620008000100 */
[----:B------:R4:W1:Y:S01]  /*1080*/  SYNCS.EXCH.64 URZ, [UR6+0x388], UR8 ;  /* 0x0003880806ff75b2 */ /* 0x0008620008000100 */
[----:B------:R4:W1:Y:S02]  /*1090*/  SYNCS.EXCH.64 URZ, [UR6+0x398], UR4 ;  /* 0x0003980406ff75b2 */ /* 0x0008640008000100 */
[----:B----4-:R-:W-:Y:S01]  /*10a0*/  NOP ;  /* 0x0000000000007918 */ /* 0x010fe20000000000 */
.L_x_13:
[----:B------:R-:W4:Y:S01]  /*10b0*/  SHFL.IDX PT, R2, R80, RZ, 0x1f ;  /* 0x00001fff50027589 */ /* 0x000f2200000e0000 */
[----:B------:R-:W-:Y:S01]  /*10c0*/  NOP ;  /* 0x0000000000007918 */ /* 0x000fe20000000000 */
[----:B----4-:R-:W-:-:S13]  /*10d0*/  ISETP.NE.AND P0, PT, R2, 0x5, PT ;  /* 0x000000050200780c */ /* 0x010fda0003f05270 */
[----:B------:R-:W-:Y:S05]  /*10e0*/  @P0 BRA `(.L_x_14) ;  /* 0x0000000000580947 */ /* 0x000fea0003800000 */
[----:B-1----:R-:W1:Y:S01]  /*10f0*/  S2UR UR4, SR_CgaCtaId ;  /* 0x00000000000479c3 */ /* 0x002e620000008800 */
        /* <DEDUP_REMOVED lines=12> */
[----:B-1----:R4:W1:Y:S01]  /*11c0*/  SYNCS.EXCH.64 URZ, [UR4+0x3a0], UR8 ;  /* 0x0003a00804ff75b2 */ /* 0x0028620008000100 */
[----:B------:R4:W1:Y:S01]  /*11d0*/  SYNCS.EXCH.64 URZ, [UR4+0x3c0], UR6 ;  /* 0x0003c00604ff75b2 */ /* 0x0008620008000100 */
[----:B------:R4:W1:Y:S01]  /*11e0*/  SYNCS.EXCH.64 URZ, [UR4+0x3a8], UR8 ;  /* 0x0003a80804ff75b2 */ /* 0x0008620008000100 */
[----:B------:R4:W1:Y:S01]  /*11f0*/  SYNCS.EXCH.64 URZ, [UR4+0x3c8], UR6 ;  /* 0x0003c80604ff75b2 */ /* 0x0008620008000100 */
[----:B------:R4:W1:Y:S01]  /*1200*/  SYNCS.EXCH.64 URZ, [UR4+0x3b0], UR8 ;  /* 0x0003b00804ff75b2 */ /* 0x0008620008000100 */
[----:B------:R4:W1:Y:S01]  /*1210*/  SYNCS.EXCH.64 URZ, [UR4+0x3d0], UR6 ;  /* 0x0003d00604ff75b2 */ /* 0x0008620008000100 */
[----:B------:R4:W1:Y:S01]  /*1220*/  SYNCS.EXCH.64 URZ, [UR4+0x3b8], UR8 ;  /* 0x0003b80804ff75b2 */ /* 0x0008620008000100 */
[----:B------:R4:W1:Y:S02]  /*1230*/  SYNCS.EXCH.64 URZ, [UR4+0x3d8], UR6 ;  /* 0x0003d80604ff75b2 */ /* 0x0008640008000100 */
[----:B----4-:R-:W-:Y:S01]  /*1240*/  NOP ;  /* 0x0000000000007918 */ /* 0x010fe20000000000 */
.L_x_14:
[----:B------:R-:W4:Y:S01]  /*1250*/  SHFL.IDX PT, R2, R80, RZ, 0x1f ;  /* 0x00001fff50027589 */ /* 0x000f2200000e0000 */
[----:B------:R-:W1:Y:S01]  /*1260*/  S2UR UR48, SR_CgaCtaId ;  /* 0x00000000003079c3 */ /* 0x000e620000008800 */
[----:B------:R-:W-:Y:S01]  /*1270*/  NOP ;  /* 0x0000000000007918 */ /* 0x000fe20000000000 */
[----:B----4-:R-:W-:-:S13]  /*1280*/  ISETP.NE.AND P0, PT, R2, 0x3, PT ;  /* 0x000000030200780c */ /* 0x010fda0003f05270 */
[----:B-1----:R-:W-:Y:S05]  /*1290*/  @P0 BRA `(.L_x_15) ;  /* 0x0000000000340947 */ /* 0x002fea0003800000 */
[----:B------:R-:W-:Y:S01]  /*12a0*/  UMOV UR4, 0x400 ;  /* 0x0000040000047882 */ /* 0x000fe20000000000 */
[----:B------:R-:W-:Y:S01]  /*12b0*/  UMOV UR6, 0x20 ;  /* 0x0000002000067882 */ /* 0x000fe20000000000 */
[----:B------:R-:W-:Y:S02]  /*12c0*/  ULEA UR4, UR48, UR4, 0x18 ;  /* 0x0000000430047291 */ /* 0x000fe4000f8ec0ff */
[----:B------:R-:W-:-:S04]  /*12d0*/  UIADD3 UR6, UPT, UPT, -UR6, 0x100000, URZ ;  /* 0x0010000006067890 */ /* 0x000fc8000fffe1ff */
[----:B------:R-:W-:Y:S02]  /*12e0*/  USHF.L.U32 UR7, UR6, 0xb, URZ ;  /* 0x0000000b06077899 */ /* 0x000fe400080006ff */
[----:B------:R-:W-:Y:S01]  /*12f0*/  USHF.L.U32 UR6, UR6, 0x1, URZ ;  /* 0x0000000106067899 */ /* 0x000fe200080006ff */
[----:B------:R-:W-:Y:S01]  /*1300*/  ELECT P0, URZ, PT ;  /* 0x0000000000ff782f */ /* 0x000fe20003800000 */
[----:B------:R-:W1:Y:S10]  /*1310*/  FENCE.VIEW.ASYNC.S ;  /* 0x00000000000073c6 */ /* 0x000e740000000000 */
[----:B-1----:R1:W4:Y:S01]  /*1320*/  SYNCS.EXCH.64 URZ, [UR4+0x3e0], UR6 ;  /* 0x0003e00604ff75b2 */ /* 0x0023220008000100 */
[----:B------:R1:W1:Y:S01]  /*1330*/  SYNCS.EXCH.64 URZ, [UR4+0x3f0], UR6 ;  /* 0x0003f00604ff75b2 */ /* 0x0002620008000100 */
[----:B------:R1:W1:Y:S01]  /*1340*/  SYNCS.EXCH.64 URZ, [UR4+0x3e8], UR6 ;  /* 0x0003e80604ff75b2 */ /* 0x0002620008000100 */
[----:B------:R1:W1:Y:S01]  /*1350*/  SYNCS.EXCH.64 URZ, [UR4+0x3f8], UR6 ;  /* 0x0003f80604ff75b2 */ /* 0x0002620008000100 */
[----:B------:R-:W-:Y:S01]  /*1360*/  NOP ;  /* 0x0000000000007918 */ /* 0x000fe20000000000 */
.L_x_15:
[----:B-1----:R-:W1:Y:S01]  /*1370*/  LDCU UR4, c[0x0][0x36c] ;  /* 0x00006d80ff0477ac */ /* 0x002e620008000800 */
[----:B------:R-:W-:Y:S01]  /*1380*/  ISETP.NE.OR P3, PT, R0, 0x2, !P3 ;  /* 0x000000020000780c */ /* 0x000fe20005f65670 */
[----:B------:R-:W-:Y:S01]  /*1390*/  NOP ;  /* 0x0000000000007918 */ /* 0x000fe20000000000 */
[----:B------:R-:W-:Y:S01]  /*13a0*/  LOP3.LUT R0, R76, 0x1f, RZ, 0xc0, !PT ;  /* 0x0000001f4c007812 */ /* 0x000fe200078ec0ff */
[----:B------:R-:W-:Y:S02]  /*13b0*/  UISETP.NE.AND UP4, UPT, UR22, URZ, UPT ;  /* 0x000000ff1600728c */ /* 0x000fe4000bf85270 */
[----:B-1----:R-:W-:-:S09]  /*13c0*/  UISETP.EQ.U32.AND UP5, UPT, UR4, 0x1, UPT ;  /* 0x000000010400788c */ /* 0x002fd2000bfa2070 */
[----:B------:R-:W-:Y:S05]  /*13d0*/  BRA.U !UP5, `(.L_x_16) ;  /* 0x000000010d087547 */ /* 0x000fea000b800000 */
[----:B--234-:R-:W-:Y:S01]  /*13e0*/  UCGABAR_ARV ;  /* 0x00000000000079c7 */ /* 0x01cfe20008000000 */
[----:B------:R-:W-:Y:S05]  /*13f0*/  BRA `(.L_x_17) ;  /* 0x0000000000047947 */ /* 0x000fea0003800000 */
.L_x_16:
[----:B--234-:R-:W-:Y:S01]  /*1400*/  NOP ;  /* 0x0000000000007918 */ /* 0x01cfe20000000000 */
.L_x_17:
[----:B------:R-:W1:Y:S01]  /*1410*/  S2UR UR7, SR_CTAID.X ;  /* 0x00000000000779c3 */ /* 0x000e620000002500 */
[----:B------:R-:W-:-:S05]  /*1420*/  CS2R.32 R3, SR_CgaSize ;  /* 0x0000000000037805 */ /* 0x000fca0000008a00 */
[----:B------:R-:W-:-:S05]  /*1430*/  IMAD R3, R3, -0xa0, RZ ;  /* 0xffffff6003037824 */ /* 0x000fca00078e02ff */
[----:B------:R-:W-:-:S14]  /*1440*/  R2UR UR5, R3 ;  /* 0x00000000030572ca */ /* 0x000fdc00000e0000 */
[----:B------:R-:W2:Y:S01]  /*1450*/  LDCU UR5, c[0x0][UR5+0x2b0] ;  /* 0x00005600050577ac */ /* 0x000ea20008000800 */
[----:B------:R-:W-:-:S05]  /*1460*/  CS2R.32 R3, SR_CgaSize ;  /* 0x0000000000037805 */ /* 0x000fca0000008a00 */
[----:B------:R-:W-:-:S05]  /*1470*/  IMAD R3, R3, -0xa0, RZ ;  /* 0xffffff6003037824 */ /* 0x000fca00078e02ff */
[----:B------:R-:W-:-:S14]  /*1480*/  R2UR UR4, R3 ;  /* 0x00000000030472ca */ /* 0x000fdc00000e0000 */
[----:B------:R-:W3:Y:S01]  /*1490*/  LDCU UR4, c[0x0][UR4+0x2b4] ;  /* 0x00005680040477ac */ /* 0x000ee20008000800 */
[----:B------:R-:W4:Y:S01]  /*14a0*/  S2UR UR8, SR_CTAID.Y ;  /* 0x00000000000879c3 */ /* 0x000f220000002600 */
[----:B------:R-:W3:Y:S01]  /*14b0*/  LDCU UR23, c[0x0][0xb24] ;  /* 0x00016480ff1777ac */ /* 0x000ee20008000800 */
[----:B------:R-:W-:-:S05]  /*14c0*/  CS2R.32 R3, SR_CgaSize ;  /* 0x0000000000037805 */ /* 0x000fca0000008a00 */
[----:B------:R-:W-:-:S05]  /*14d0*/  IMAD R3, R3, -0xa0, RZ ;  /* 0xffffff6003037824 */ /* 0x000fca00078e02ff */
[----:B------:R-:W-:-:S14]  /*14e0*/  R2UR UR60, R3 ;  /* 0x00000000033c72ca */ /* 0x000fdc00000e0000 */
[----:B------:R-:W3:Y:S01]  /*14f0*/  LDCU UR60, c[0x0][UR60+0x2a0] ;  /* 0x000054003c3c77ac */ /* 0x000ee20008000800 */
[----:B------:R-:W1:Y:S01]  /*1500*/  S2UR UR36, SR_CTAID.Z ;  /* 0x00000000002479c3 */ /* 0x000e620000002700 */
[----:B------:R-:W-:-:S05]  /*1510*/  CS2R.32 R3, SR_CgaSize ;  /* 0x0000000000037805 */ /* 0x000fca0000008a00 */
[----:B------:R-:W-:-:S05]  /*1520*/  IMAD R3, R3, -0xa0, RZ ;  /* 0xffffff6003037824 */ /* 0x000fca00078e02ff */
[----:B------:R-:W-:-:S14]  /*1530*/  R2UR UR57, R3 ;  /* 0x00000000033972ca */ /* 0x000fdc00000e0000 */
[----:B------:R-:W3:Y:S01]  /*1540*/  LDCU UR57, c[0x0][UR57+0x2a4] ;  /* 0x00005480393977ac */ /* 0x000ee20008000800 */
[----:B------:R-:W3:Y:S01]  /*1550*/  LDCU UR40, c[0x0][0xb24] ;  /* 0x00016480ff2877ac */ /* 0x000ee20008000800 */
[----:B-1----:R-:W-:Y:S01]  /*1560*/  I2FP.F32.U32 R3, UR7 ;  /* 0x0000000700037c45 */ /* 0x002fe20008201000 */
[----:B------:R-:W1:Y:S04]  /*1570*/  LDCU UR26, c[0x0][0xb30] ;  /* 0x00016600ff1a77ac */ /* 0x000e680008000800 */
[----:B--2---:R-:W-:Y:S01]  /*1580*/  FMUL R3, R3, UR5 ;  /* 0x0000000503037c20 */ /* 0x004fe20008400000 */
[----:B------:R-:W-:Y:S01]  /*1590*/  USHF.L.U32 UR24, UR48, 0xa, URZ ;  /* 0x0000000a30187899 */ /* 0x000fe200080006ff */
[----:B----4-:R-:W-:Y:S01]  /*15a0*/  I2FP.F32.U32 R2, UR8 ;  /* 0x0000000800027c45 */ /* 0x010fe20008201000 */
[----:B---3--:R-:W-:-:S03]  /*15b0*/  UISETP.GE.AND UP2, UPT, UR23, 0x1, UPT ;  /* 0x000000011700788c */ /* 0x008fc6000bf46270 */
[----:B------:R-:W2:Y:S01]  /*15c0*/  F2I.U32.TRUNC.NTZ R3, R3 ;  /* 0x0000000300037305 */ /* 0x000ea2000020f000 */
[----:B------:R-:W-:Y:S01]  /*15d0*/  UMOV UR46, UR7 ;  /* 0x00000007002e7c82 */ /* 0x000fe20008000000 */
[----:B------:R-:W-:Y:S01]  /*15e0*/  FMUL R2, R2, UR4 ;  /* 0x0000000402027c20 */ /* 0x000fe20008400000 */
[----:B------:R-:W-:-:S05]  /*15f0*/  UMOV UR45, UR8 ;  /* 0x00000008002d7c82 */ /* 0x000fca0008000000 */
[----:B------:R-:W3:Y:S01]  /*1600*/  F2I.U32.TRUNC.NTZ R2, R2 ;  /* 0x0000000200027305 */ /* 0x000ee2000020f000 */
[----:B--2---:R-:W-:Y:S02]  /*1610*/  R2UR UR4, R3 ;  /* 0x00000000030472ca */ /* 0x004fe400000e0000 */
[----:B---3--:R-:W-:Y:S02]  /*1620*/  R2UR UR6, R2 ;  /* 0x00000000020672ca */ /* 0x008fe400000e0000 */
[----:B------:R-:W-:-:S09]  /*1630*/  PRMT R2, RZ, 0x7610, R2 ;  /* 0x00007610ff027816 */ /* 0x000fd20000000002 */
[----:B------:R-:W-:-:S04]  /*1640*/  UIADD3 UR5, UPT, UPT, -UR4, URZ, URZ ;  /* 0x000000ff04057290 */ /* 0x000fc8000fffe1ff */
[----:B------:R-:W-:Y:S02]  /*1650*/  UIMAD UR60, UR60, UR5, UR7 ;  /* 0x000000053c3c72a4 */ /* 0x000fe4000f8e0207 */
[----:B------:R-:W-:-:S04]  /*1660*/  UIADD3 UR4, UPT, UPT, -UR6, URZ, URZ ;  /* 0x000000ff06047290 */ /* 0x000fc8000fffe1ff */
[----:B------:R-:W-:Y:S01]  /*1670*/  UIMAD UR57, UR57, UR4, UR8 ;  /* 0x00000004393972a4 */ /* 0x000fe2000f8e0208 */
[----:B-1----:R-:W-:Y:S11]  /*1680*/  BRA.U UP4, `(.L_x_18) ;  /* 0x0000000104247547 */ /* 0x002ff6000b800000 */
[----:B------:R-:W-:Y:S02]  /*1690*/  UISETP.NE.AND UP0, UPT, UR57, URZ, UPT ;  /* 0x000000ff3900728c */ /* 0x000fe4000bf05270 */
[----:B------:R-:W-:Y:S02]  /*16a0*/  UISETP.NE.AND UP1, UPT, UR57, 0x1, UPT ;  /* 0x000000013900788c */ /* 0x000fe4000bf25270 */
[----:B------:R-:W-:Y:S02]  /*16b0*/  UISETP.EQ.OR UP0, UPT, UR60, URZ, !UP0 ;  /* 0x000000ff3c00728c */ /* 0x000fe4000c702670 */
[----:B------:R-:W-:Y:S02]  /*16c0*/  USEL UR4, URZ, 0x2, UP1 ;  /* 0x00000002ff047887 */ /* 0x000fe40008800000 */
[----:B------:R-:W-:Y:S02]  /*16d0*/  USEL UR5, URZ, 0x1, !UP0 ;  /* 0x00000001ff057887 */ /* 0x000fe4000c000000 */
[----:B------:R-:W-:-:S04]  /*16e0*/  UISETP.NE.AND UP0, UPT, UR60, URZ, UPT ;  /* 0x000000ff3c00728c */ /* 0x000fc8000bf05270 */
[----:B------:R-:W-:-:S04]  /*16f0*/  USEL UR4, UR4, 0x2, UP0 ;  /* 0x0000000204047887 */ /* 0x000fc80008000000 */
[----:B------:R-:W-:-:S06]  /*1700*/  UIADD3 UR4, UPT, UPT, UR5, UR4, URZ ;  /* 0x0000000405047290 */ /* 0x000fcc000fffe0ff */
[----:B------:R-:W-:Y:S02]  /*1710*/  MOV R2, UR4 ;  /* 0x0000000400027c02 */ /* 0x000fe40008000f00 */
.L_x_18:
[----:B------:R-:W-:Y:S05]  /*1720*/  BRA.U !UP2, `(.L_x_19) ;  /* 0x000000010ad47547 */ /* 0x000fea000b800000 */
[----:B------:R-:W1:Y:S01]  /*1730*/  LDCU.128 UR12, c[0x0][0xb10] ;  /* 0x00016200ff0c77ac */ /* 0x000e620008000c00 */
[----:B------:R-:W2:Y:S01]  /*1740*/  LDCU UR6, c[0x0][0x370] ;  /* 0x00006e00ff0677ac */ /* 0x000ea20008000800 */
[----:B------:R-:W3:Y:S01]  /*1750*/  LDCU UR5, c[0x0][0x374] ;  /* 0x00006e80ff0577ac */ /* 0x000ee20008000800 */
[----:B------:R-:W4:Y:S01]  /*1760*/  LDCU UR25, c[0x0][0xb0c] ;  /* 0x00016180ff1977ac */ /* 0x000f220008000800 */
[----:B------:R-:W4:Y:S01]  /*1770*/  LDCU UR4, c[0x0][0xb20] ;  /* 0x00016400ff0477ac */ /* 0x000f220008000800 */
[----:B------:R-:W4:Y:S01]  /*1780*/  LDCU.64 UR8, c[0x0][0xb28] ;  /* 0x00016500ff0877ac */ /* 0x000f220008000a00 */
[----:B-1----:R-:W-:Y:S02]  /*1790*/  UISETP.NE.AND UP0, UPT, UR14, 0x1, UPT ;  /* 0x000000010e00788c */ /* 0x002fe4000bf05270 */
[----:B---3--:R-:W-:Y:S02]  /*17a0*/  UIMAD.WIDE.U32 UR10, UR5, UR15, URZ ;  /* 0x0000000f050a72a5 */ /* 0x008fe4000f8e00ff */
[----:B--2---:R-:W-:-:S02]  /*17b0*/  UIMAD.WIDE.U32 UR18, UR6, UR12, URZ ;  /* 0x0000000c061272a5 */ /* 0x004fc4000f8e00ff */
[----:B----4-:R-:W-:Y:S02]  /*17c0*/  UISETP.NE.AND UP1, UPT, UR25, 0x1, UPT ;  /* 0x000000011900788c */ /* 0x010fe4000bf25270 */
[----:B------:R-:W-:Y:S01]  /*17d0*/  UISETP.NE.AND UP2, UPT, UR23, 0x1, UPT ;  /* 0x000000011700788c */ /* 0x000fe2000bf45270 */
[----:B------:R-:W-:Y:S02]  /*17e0*/  UMOV UR10, UR11 ;  /* 0x0000000b000a7c82 */ /* 0x000fe40008000000 */
[----:B------:R-:W-:Y:S01]  /*17f0*/  UMOV UR18, UR19 ;  /* 0x0000001300127c82 */ /* 0x000fe20008000000 */
[----:B------:R-:W-:Y:S02]  /*1800*/  @UP0 USHF.R.U32.HI UR5, URZ, UR4, UR10 ;  /* 0x00000004ff050299 */ /* 0x000fe4000801160a */
[----:B------:R-:W-:Y:S02]  /*1810*/  UIMAD.WIDE.U32 UR20, UR45, UR15, URZ ;  /* 0x0000000f2d1472a5 */ /* 0x000fe4000f8e00ff */
[----:B------:R-:W-:-:S02]  /*1820*/  UIMAD.WIDE.U32 UR10, UR5, UR8, URZ ;  /* 0x00000008050a72a5 */ /* 0x000fc4000f8e00ff */
[----:B------:R-:W-:Y:S02]  /*1830*/  @UP1 USHF.R.U32.HI UR6, URZ, UR13, UR18 ;  /* 0x0000000dff061299 */ /* 0x000fe40008011612 */
[----:B------:R-:W-:Y:S02]  /*1840*/  UIMAD.WIDE.U32 UR16, UR46, UR12, URZ ;  /* 0x0000000c2e1072a5 */ /* 0x000fe4000f8e00ff */
[----:B------:R-:W-:Y:S01]  /*1850*/  UIMAD.WIDE.U32 UR18, UR6, UR8, URZ ;  /* 0x00000008061272a5 */ /* 0x000fe2000f8e00ff */
[----:B------:R-:W-:Y:S01]  /*1860*/  UMOV UR20, UR21 ;  /* 0x0000001500147c82 */ /* 0x000fe20008000000 */
[----:B------:R-:W-:Y:S01]  /*1870*/  UMOV UR10, UR11 ;  /* 0x0000000b000a7c82 */ /* 0x000fe20008000000 */
[----:B------:R-:W-:Y:S02]  /*1880*/  USHF.R.U32.HI UR20, URZ, UR4, UR20 ;  /* 0x00000004ff147299 */ /* 0x000fe40008011614 */
[----:B------:R-:W-:Y:S02]  /*1890*/  @UP2 USHF.R.U32.HI UR5, URZ, UR9, UR10 ;  /* 0x00000009ff052299 */ /* 0x000fe4000801160a */
[----:B------:R-:W-:Y:S01]  /*18a0*/  UMOV UR7, UR19 ;  /* 0x0000001300077c82 */ /* 0x000fe20008000000 */
[----:B------:R-:W-:Y:S01]  /*18b0*/  UMOV UR16, UR17 ;  /* 0x0000001100107c82 */ /* 0x000fe20008000000 */
[----:B------:R-:W-:-:S02]  /*18c0*/  @UP2 USHF.R.U32.HI UR6, URZ, UR9, UR7 ;  /* 0x00000009ff062299 */ /* 0x000fc40008011607 */
[----:B------:R-:W-:Y:S02]  /*18d0*/  USHF.R.U32.HI UR13, URZ, UR13, UR16 ;  /* 0x0000000dff0d7299 */ /* 0x000fe40008011610 */
[----:B------:R-:W-:Y:S02]  /*18e0*/  USEL UR4, UR45, UR20, !UP0 ;  /* 0x000000142d047287 */ /* 0x000fe4000c000000 */
[----:B------:R-:W-:Y:S02]  /*18f0*/  UIMAD UR7, UR5, UR23, URZ ;  /* 0x00000017050772a4 */ /* 0x000fe4000f8e02ff */
[----:B------:R-:W-:Y:S02]  /*1900*/  USEL UR5, UR46, UR13, !UP1 ;  /* 0x0000000d2e057287 */ /* 0x000fe4000c800000 */
[----:B------:R-:W-:Y:S02]  /*1910*/  UIMAD UR12, UR6, UR23, URZ ;  /* 0x00000017060c72a4 */ /* 0x000fe4000f8e02ff */
[----:B------:R-:W-:-:S02]  /*1920*/  UISETP.GE.AND UP0, UPT, UR4, UR7, UPT ;  /* 0x000000070400728c */ /* 0x000fc4000bf06270 */
[----:B------:R-:W-:Y:S02]  /*1930*/  UIMAD.WIDE.U32 UR10, UR4, UR8, URZ ;  /* 0x00000008040a72a5 */ /* 0x000fe4000f8e00ff */
[----:B------:R-:W-:Y:S02]  /*1940*/  UISETP.GE.OR UP0, UPT, UR5, UR12, UP0 ;  /* 0x0000000c0500728c */ /* 0x000fe40008706670 */
[----:B------:R-:W-:Y:S02]  /*1950*/  UIMAD.WIDE.U32 UR12, UR5, UR8, URZ ;  /* 0x00000008050c72a5 */ /* 0x000fe4000f8e00ff */
[----:B------:R-:W-:Y:S01]  /*1960*/  UIADD3 UR10, UPT, UPT, -UR4, URZ, URZ ;  /* 0x000000ff040a7290 */ /* 0x000fe2000fffe1ff */
[----:B------:R-:W-:Y:S01]  /*1970*/  UMOV UR8, UR11 ;  /* 0x0000000b00087c82 */ /* 0x000fe20008000000 */
[----:B------:R-:W-:Y:S02]  /*1980*/  UIADD3 UR11, UPT, UPT, -UR5, URZ, URZ ;  /* 0x000000ff050b7290 */ /* 0x000fe4000fffe1ff */
[----:B------:R-:W-:-:S03]  /*1990*/  USHF.R.U32.HI UR8, URZ, UR9, UR8 ;  /* 0x00000009ff087299 */ /* 0x000fc60008011608 */
[----:B------:R-:W-:Y:S01]  /*19a0*/  @!UP0 UMOV UR7, UR13 ;  /* 0x0000000d00078c82 */ /* 0x000fe20008000000 */
[----:B------:R-:W-:Y:S02]  /*19b0*/  UIMAD UR45, UR14, UR10, UR45 ;  /* 0x0000000a0e2d72a4 */ /* 0x000fe4000f8e022d */
[----:B------:R-:W-:Y:S02]  /*19c0*/  USEL UR8, UR4, UR8, !UP2 ;  /* 0x0000000804087287 */ /* 0x000fe4000d000000 */
[----:B------:R-:W-:Y:S02]  /*19d0*/  @!UP0 USHF.R.U32.HI UR7, URZ, UR9, UR7 ;  /* 0x00000009ff078299 */ /* 0x000fe40008011607 */
[----:B------:R-:W-:Y:S02]  /*19e0*/  UIADD3 UR9, UPT, UPT, -UR8, URZ, URZ ;  /* 0x000000ff08097290 */ /* 0x000fe4000fffe1ff */
[----:B------:R-:W-:Y:S02]  /*19f0*/  @!UP0 USEL UR7, UR5, UR7, !UP2 ;  /* 0x0000000705078287 */ /* 0x000fe4000d000000 */
[----:B------:R-:W-:-:S02]  /*1a00*/  UIMAD UR9, UR23, UR9, UR4 ;  /* 0x00000009170972a4 */ /* 0x000fc4000f8e0204 */
[----:B------:R-:W-:Y:S02]  /*1a10*/  @!UP0 UIADD3 UR8, UPT, UPT, UR8, -UR7, URZ ;  /* 0x8000000708088290 */ /* 0x000fe4000fffe0ff */
[----:B------:R-:W-:Y:S02]  /*1a20*/  @!UP0 UIMAD UR6, UR9, UR6, UR7 ;  /* 0x00000006090682a4 */ /* 0x000fe4000f8e0207 */
[----:B------:R-:W-:Y:S02]  /*1a30*/  @!UP0 UIMAD UR4, UR8, UR23, UR5 ;  /* 0x00000017080482a4 */ /* 0x000fe4000f8e0205 */
[----:B------:R-:W-:Y:S02]  /*1a40*/  UIMAD UR46, UR25, UR11, UR46 ;  /* 0x0000000b192e72a4 */ /* 0x000fe4000f8e022e */
[----:B------:R-:W-:Y:S01]  /*1a50*/  UIMAD UR45, UR4, UR14, UR45 ;  /* 0x0000000e042d72a4 */ /* 0x000fe2000f8e022d */
[----:B------:R-:W-:Y:S02]  /*1a60*/  @!UP0 UMOV UR5, UR6 ;  /* 0x0000000600058c82 */ /* 0x000fe40008000000 */
[----:B------:R-:W-:-:S12]  /*1a70*/  UIMAD UR46, UR5, UR25, UR46 ;  /* 0x00000019052e72a4 */ /* 0x000fd8000f8e022e */
.L_x_19:
[----:B------:R-:W-:Y:S02]  /*1a80*/  UISETP.NE.AND UP1, UPT, UR26, 0x1, UPT ;  /* 0x000000011a00788c */ /* 0x000fe4000bf25270 */
[----:B------:R-:W-:Y:S02]  /*1a90*/  UISETP.NE.AND UP0, UPT, UR22, 0x2, UPT ;  /* 0x000000021600788c */ /* 0x000fe4000bf05270 */
[----:B------:R-:W-:-:S05]  /*1aa0*/  ULOP3.LUT UR21, UR24, 0x400, URZ, 0xc0, !UPT ;  /* 0x0000040018157892 */ /* 0x000fca000f8ec0ff */
[----:B------:R-:W-:Y:S07]  /*1ab0*/  BRA.U UP1, `(.L_x_20) ;  /* 0x0000000101447547 */ /* 0x000fee000b800000 */
[----:B------:R-:W1:Y:S01]  /*1ac0*/  LDCU.128 UR8, c[0x0][0xb10] ;  /* 0x00016200ff0877ac */ /* 0x000e620008000c00 */
[----:B------:R-:W2:Y:S01]  /*1ad0*/  LDCU UR12, c[0x0][0xb0c] ;  /* 0x00016180ff0c77ac */ /* 0x000ea20008000800 */
[----:B------:R-:W3:Y:S01]  /*1ae0*/  LDCU UR13, c[0x0][0xb20] ;  /* 0x00016400ff0d77ac */ /* 0x000ee20008000800 */
[----:B-1----:R-:W-:Y:S02]  /*1af0*/  UIMAD.WIDE.U32 UR6, UR46, UR8, URZ ;  /* 0x000000082e0672a5 */ /* 0x002fe4000f8e00ff */
[----:B------:R-:W-:Y:S02]  /*1b00*/  UIMAD.WIDE.U32 UR4, UR45, UR11, URZ ;  /* 0x0000000b2d0472a5 */ /* 0x000fe4000f8e00ff */
[----:B--2---:R-:W-:Y:S02]  /*1b10*/  UISETP.NE.AND UP2, UPT, UR12, 0x1, UPT ;  /* 0x000000010c00788c */ /* 0x004fe4000bf45270 */
[----:B------:R-:W-:Y:S01]  /*1b20*/  UISETP.NE.AND UP1, UPT, UR10, 0x1, UPT ;  /* 0x000000010a00788c */ /* 0x000fe2000bf25270 */
[----:B------:R-:W-:-:S02]  /*1b30*/  UMOV UR6, UR7 ;  /* 0x0000000700067c82 */ /* 0x000fc40008000000 */
[----:B------:R-:W-:Y:S01]  /*1b40*/  UMOV UR4, UR5 ;  /* 0x0000000500047c82 */ /* 0x000fe20008000000 */
[----:B------:R-:W-:Y:S02]  /*1b50*/  USHF.R.U32.HI UR6, URZ, UR9, UR6 ;  /* 0x00000009ff067299 */ /* 0x000fe40008011606 */
[----:B---3--:R-:W-:Y:S02]  /*1b60*/  USHF.R.U32.HI UR4, URZ, UR13, UR4 ;  /* 0x0000000dff047299 */ /* 0x008fe40008011604 */
[----:B------:R-:W-:Y:S02]  /*1b70*/  USEL UR5, UR46, UR6, !UP2 ;  /* 0x000000062e057287 */ /* 0x000fe4000d000000 */
[----:B------:R-:W-:-:S04]  /*1b80*/  USEL UR4, UR45, UR4, !UP1 ;  /* 0x000000042d047287 */ /* 0x000fc8000c800000 */
[----:B------:R-:W-:Y:S02]  /*1b90*/  UIADD3 UR6, UPT, UPT, UR5, -UR4, URZ ;  /* 0x8000000405067290 */ /* 0x000fe4000fffe0ff */
[----:B------:R-:W-:Y:S02]  /*1ba0*/  UIADD3 UR4, UPT, UPT, -UR5, UR4, URZ ;  /* 0x0000000405047290 */ /* 0x000fe4000fffe1ff */
[----:B------:R-:W-:Y:S02]  /*1bb0*/  UIMAD UR45, UR6, UR10, UR45 ;  /* 0x0000000a062d72a4 */ /* 0x000fe4000f8e022d */
[----:B------:R-:W-:-:S12]  /*1bc0*/  UIMAD UR46, UR4, UR12, UR46 ;  /* 0x0000000c042e72a4 */ /* 0x000fd8000f8e022e */
.L_x_20:
[----:B------:R-:W-:Y:S05]  /*1bd0*/  BRA.U !UP5, `(.L_x_21) ;  /* 0x000000010d0c7547 */ /* 0x000fea000b800000 */
[----:B------:R-:W-:Y:S01]  /*1be0*/  UCGABAR_WAIT ;  /* 0x0000000000007dc7 */ /* 0x000fe20008000000 */
[----:B------:R-:W-:Y:S01]  /*1bf0*/  CCTL.IVALL ;  /* 0x00000000ff00798f */ /* 0x000fe20002000000 */
[----:B------:R-:W-:Y:S05]  /*1c00*/  BRA `(.L_x_22) ;  /* 0x0000000000047947 */ /* 0x000fea0003800000 */
.L_x_21:
[----:B------:R-:W-:Y:S06]  /*1c10*/  BAR.SYNC.DEFER_BLOCKING 0x0 ;  /* 0x0000000000007b1d */ /* 0x000fec0000010000 */
.L_x_22:
[----:B------:R-:W-:Y:S05]  /*1c20*/  BRA.U UP0, `(.L_x_23) ;  /* 0x0000002d00c47547 */ /* 0x000fea000b800000 */
[----:B------:R-:W1:Y:S01]  /*1c30*/  LDCU UR6, c[0x0][0x38c] ;  /* 0x00007180ff0677ac */ /* 0x000e620008000800 */
[----:B------:R-:W-:Y:S01]  /*1c40*/  PLOP3.LUT P1, PT, PT, PT, UP3, 0x80, 0x8 ;  /* 0x000000000008781c */ /* 0x000fe20003f2f038 */
[----:B------:R-:W-:Y:S01]  /*1c50*/  IMAD.MOV.U32 R12, RZ, RZ, 0x1 ;  /* 0x00000001ff0c7424 */ /* 0x000fe200078e00ff */
[----:B------:R-:W-:Y:S01]  /*1c60*/  ISETP.EQ.OR P2, PT, R0, RZ, P3 ;  /* 0x000000ff0000720c */ /* 0x000fe20001f42670 */
[----:B------:R-:W-:Y:S01]  /*1c70*/  UISETP.NE.AND UP1, UPT, UR22, URZ, UPT ;  /* 0x000000ff1600728c */ /* 0x000fe2000bf25270 */
[----:B------:R-:W-:Y:S02]  /*1c80*/  PLOP3.LUT P1, PT, P1, PT, PT, 0x8, 0x80 ;  /* 0x000000000080781c */ /* 0x000fe40000f2e170 */
[----:B------:R-:W-:Y:S01]  /*1c90*/  CS2R R10, SRZ ;  /* 0x00000000000a7805 */ /* 0x000fe2000001ff00 */
[----:B------:R-:W-:Y:S01]  /*1ca0*/  IMAD.MOV.U32 R9, RZ, RZ, RZ ;  /* 0x000000ffff097224 */ /* 0x000fe200078e00ff */
[----:B------:R-:W2:Y:S01]  /*1cb0*/  LDCU UR39, c[0x0][0x370] ;  /* 0x00006e00ff2777ac */ /* 0x000ea20008000800 */
[----:B------:R-:W-:Y:S01]  /*1cc0*/  IMAD.MOV.U32 R8, RZ, RZ, 0x1 ;  /* 0x00000001ff087424 */ /* 0x000fe200078e00ff */
[----:B------:R-:W3:Y:S01]  /*1cd0*/  LDCU.64 UR28, c[0x0][0x348] ;  /* 0x00006900ff1c77ac */ /* 0x000ee20008000a00 */
[----:B------:R-:W-:-:S02]  /*1ce0*/  USHF.R.U32.HI UR44, URZ, 0x5, UR21 ;  /* 0x00000005ff2c7899 */ /* 0x000fc40008011615 */
[----:B-1----:R-:W-:Y:S02]  /*1cf0*/  UIADD3 UR5, UPT, UPT, UR6, 0x1f, URZ ;  /* 0x0000001f06057890 */ /* 0x002fe4000fffe0ff */
[----:B------:R-:W-:Y:S02]  /*1d00*/  UIADD3 UR47, UPT, UPT, UR6, 0x3e, URZ ;  /* 0x0000003e062f7890 */ /* 0x000fe4000fffe0ff */
[----:B------:R-:W-:Y:S01]  /*1d10*/  USHF.R.S32.HI UR4, URZ, 0x1f, UR5 ;  /* 0x0000001fff047899 */ /* 0x000fe20008011405 */
[----:B------:R-:W1:Y:S03]  /*1d20*/  LDCU UR38, c[0x0][0x374] ;  /* 0x00006e80ff2677ac */ /* 0x000e660008000800 */
[----:B------:R-:W-:Y:S02]  /*1d30*/  ULEA.HI UR4, UR4, UR5, URZ, 0x5 ;  /* 0x0000000504047291 */ /* 0x000fe4000f8f28ff */
[----:B------:R-:W-:-:S02]  /*1d40*/  USEL UR25, UR34, 0x2, UP1 ;  /* 0x0000000222197887 */ /* 0x000fc40008800000 */
[----:B------:R-:W-:Y:S02]  /*1d50*/  USHF.R.S32.HI UR42, URZ, 0x5, UR4 ;  /* 0x00000005ff2a7899 */ /* 0x000fe40008011404 */
[----:B------:R-:W-:Y:S02]  /*1d60*/  UIADD3 UR4, UPT, UPT, UR6, -0x1, URZ ;  /* 0xffffffff06047890 */ /* 0x000fe4000fffe0ff */
[----:B------:R-:W-:Y:S02]  /*1d70*/  UISETP.LT.U32.AND UP0, UPT, UR42, 0x36, UPT ;  /* 0x000000362a00788c */ /* 0x000fe4000bf01070 */
[----:B------:R-:W-:Y:S02]  /*1d80*/  UISETP.GE.U32.AND UP2, UPT, UR4, -0x3f, UPT ;  /* 0xffffffc10400788c */ /* 0x000fe4000bf46070 */
[----:B------:R-:W-:Y:S01]  /*1d90*/  USEL UR41, UR42, 0x36, UP0 ;  /* 0x000000362a297887 */ /* 0x000fe20008000000 */
[----:B------:R-:W-:-:S03]  /*1da0*/  UMOV UR5, URZ ;  /* 0x000000ff00057c82 */ /* 0x000fc60008000000 */
[----:B------:R-:W-:Y:S02]  /*1db0*/  UIADD3 UR24, UPT, UPT, UR41, -0x1, URZ ;  /* 0xffffffff29187890 */ /* 0x000fe4000fffe0ff */
[----:B------:R-:W-:-:S03]  /*1dc0*/  UIADD3 UR43, UPT, UPT, UR42, -UR41, URZ ;  /* 0x800000292a2b7290 */ /* 0x000fc6000fffe0ff */
[----:B------:R-:W-:-:S04]  /*1dd0*/  @UP2 UIADD3 UR24, UPT, UPT, UR41, URZ, URZ ;  /* 0x000000ff29182290 */ /* 0x000fc8000fffe0ff */
[----:B-123--:R-:W-:-:S12]  /*1de0*/  UIADD3 UR24, UPT, UPT, UR24, 0x1, URZ ;  /* 0x0000000118187890 */ /* 0x00efd8000fffe0ff */
.L_x_43:
[----:B------:R-:W-:Y:S01]  /*1df0*/  UISETP.NE.AND UP0, UPT, UR48, URZ, UPT ;  /* 0x000000ff3000728c */ /* 0x000fe2000bf05270 */
[----:B------:R-:W1:Y:S08]  /*1e00*/  S2UR UR48, SR_CgaCtaId ;  /* 0x00000000003079c3 */ /* 0x000e700000008800 */
[----:B------:R-:W-:Y:S05]  /*1e10*/  BRA.U UP0, `(.L_x_24) ;  /* 0x0000000100347547 */ /* 0x000fea000b800000 */
[----:B------:R-:W2:Y:S01]  /*1e20*/  S2R R0, SR_CgaCtaId ;  /* 0x0000000000007919 */ /* 0x000ea20000008800 */
[----:B------:R-:W-:-:S04]  /*1e30*/  MOV R2, 0x400 ;  /* 0x0000040000027802 */ /* 0x000fc80000000f00 */
[----:B--2---:R-:W-:Y:S02]  /*1e40*/  LEA R0, R0, R2, 0x18 ;  /* 0x0000000200007211 */ /* 0x004fe400078ec0ff */
[----:B------:R-:W-:-:S03]  /*1e50*/  SHF.L.U32 R2, R8, 0x1f, RZ ;  /* 0x0000001f08027819 */ /* 0x000fc600000006ff */
[----:B------:R-:W-:-:S04]  /*1e60*/  IMAD R0, R9, 0x8, R0 ;  /* 0x0000000809007824 */ /* 0x000fc800078e0200 */
[----:B------:R-:W2:Y:S02]  /*1e70*/  SYNCS.PHASECHK.TRANS64.TRYWAIT P0, [R0+URZ+0x3f0], R2 ;  /* 0x0003f002000075a7 */ /* 0x000ea400080011ff */
[----:B--2---:R-:W-:Y:S05]  /*1e80*/  @!P0 BRA `(.L_x_25) ;  /* 0x00000068009c8947 */ /* 0x004fea0003800000 */
.L_x_153:
[----:B------:R-:W-:Y:S01]  /*1e90*/  VIADD R9, R9, 0x1 ;  /* 0x0000000109097836 */ /* 0x000fe20000000000 */
[----:B------:R2:W-:Y:S04]  /*1ea0*/  SYNCS.ARRIVE.TRANS64.A1T0 RZ, [R0+URZ+0x3e0], RZ ;  /* 0x0003e0ff00ff79a7 */ /* 0x0005e800081000ff */
[----:B------:R-:W-:-:S04]  /*1eb0*/  ISETP.NE.AND P0, PT, R9, 0x2, PT ;  /* 0x000000020900780c */ /* 0x000fc80003f05270 */
[----:B------:R-:W-:Y:S02]  /*1ec0*/  SEL R9, R9, RZ, P0 ;  /* 0x000000ff09097207 */ /* 0x000fe40000000000 */
[----:B--2---:R-:W-:-:S04]  /*1ed0*/  SEL R0, RZ, 0x1, P0 ;  /* 0x00000001ff007807 */ /* 0x004fc80000000000 */
[----:B------:R-:W-:-:S07]  /*1ee0*/  LOP3.LUT R8, R8, R0, RZ, 0x3c, !PT ;  /* 0x0000000008087212 */ /* 0x000fce00078e3cff */
.L_x_24:
[----:B------:R-:W-:Y:S01]  /*1ef0*/  UMOV UR6, 0x400 ;  /* 0x0000040000067882 */ /* 0x000fe20000000000 */
[----:B------:R-:W-:Y:S01]  /*1f00*/  SHF.L.U32 R0, R12, 0x1f, RZ ;  /* 0x0000001f0c007819 */ /* 0x000fe200000006ff */
[----:B-1----:R-:W-:Y:S02]  /*1f10*/  ULEA UR6, UR48, UR6, 0x18 ;  /* 0x0000000630067291 */ /* 0x002fe4000f8ec0ff */
[----:B------:R-:W-:Y:S02]  /*1f20*/  UISETP.GE.U32.AND UP0, UPT, UR47, 0x3f, UPT ;  /* 0x0000003f2f00788c */ /* 0x000fe4000bf06070 */
[----:B------:R-:W-:Y:S02]  /*1f30*/  ULEA UR4, UR5, UR6, 0x3 ;  /* 0x0000000605047291 */ /* 0x000fe4000f8e18ff */
[----:B------:R-:W-:Y:S02]  /*1f40*/  USHF.L.U32 UR11, UR45, 0x6, URZ ;  /* 0x000000062d0b7899 */ /* 0x000fe400080006ff */
[----:B------:R-:W-:Y:S01]  /*1f50*/  ULEA UR35, UR46, UR44, 0x6 ;  /* 0x0000002c2e237291 */ /* 0x000fe2000f8e30ff */
[----:B------:R-:W-:-:S04]  /*1f60*/  UMOV UR13, URZ ;  /* 0x000000ff000d7c82 */ /* 0x000fc80008000000 */
[----:B------:R1:W2:Y:S01]  /*1f70*/  SYNCS.PHASECHK.TRANS64.TRYWAIT P0, [UR4+0x1b0], R0 ;  /* 0x0001b000ff0075a7 */ /* 0x0002a20008001104 */
[----:B------:R-:W-:Y:S06]  /*1f80*/  BRA.U !UP0, `(.L_x_26) ;  /* 0x0000000108bc7547 */ /* 0x000fec000b800000 */
[----:B------:R-:W-:Y:S01]  /*1f90*/  UMOV UR7, URZ ;  /* 0x000000ff00077c82 */ /* 0x000fe20008000000 */
[----:B------:R-:W-:-:S05]  /*1fa0*/  UMOV UR4, UR5 ;  /* 0x0000000500047c82 */ /* 0x000fca0008000000 */
.L_x_32:
[----:B------:R-:W-:Y:S01]  /*1fb0*/  ULEA UR33, UR4, UR6, 0x3 ;  /* 0x0000000604217291 */ /* 0x000fe2000f8e18ff */
[----:B--2---:R-:W-:Y:S01]  /*1fc0*/  @!P3 MOV R2, 0x1000 ;  /* 0x000010000002b802 */ /* 0x004fe20000000f00 */
[----:B--2-4-:R-:W-:Y:S10]  /*1fd0*/  @P0 BRA `(.L_x_27) ;  /* 0x00000000000c0947 */ /* 0x014ff40003800000 */
[----:B------:R-:W-:-:S04]  /*1fe0*/  SHF.L.U32 R3, R12, 0x1f, RZ ;  /* 0x0000001f0c037819 */ /* 0x000fc800000006ff */
[----:B------:R-:W2:Y:S02]  /*1ff0*/  SYNCS.PHASECHK.TRANS64.TRYWAIT P0, [UR33+0x1b0], R3 ;  /* 0x0001b003ff0075a7 */ /* 0x000ea40008001121 */
[----:B--2---:R-:W-:Y:S05]  /*2000*/  @!P0 BRA `(.L_x_28) ;  /* 0x0000006800508947 */ /* 0x004fea0003800000 */
.L_x_27:
[----:B------:R2:W-:Y:S01]  /*2010*/  @!P3 SYNCS.ARRIVE.TRANS64 RZ, [UR33], R2 ;  /* 0x00000002ffffb9a7 */ /* 0x0005e20008000021 */
[----:B------:R-:W-:-:S04]  /*2020*/  ULOP3.LUT UR5, UR25, 0x2, URZ, 0xfc, !UPT ;  /* 0x0000000219057892 */ /* 0x000fc8000f8efcff */
[----:B------:R-:W-:-:S09]  /*2030*/  UISETP.NE.AND UP0, UPT, UR5, 0x2, UPT ;  /* 0x000000020500788c */ /* 0x000fd2000bf05270 */
[----:B------:R-:W-:Y:S05]  /*2040*/  BRA.U UP0, `(.L_x_29) ;  /* 0x0000000100047547 */ /* 0x000fea000b800000 */
[----:B------:R-:W-:Y:S05]  /*2050*/  BPT.TRAP 0x1 ;  /* 0x000000040000795c */ /* 0x000fea0000300000 */
.L_x_29:
[----:B------:R-:W-:Y:S04]  /*2060*/  BSSY.RECONVERGENT B0, `(.L_x_30) ;  /* 0x0000003000007945 */ /* 0x000fe80003800200 */
[----:B------:R-:W-:Y:S05]  /*2070*/  @P2 BRA `(.L_x_31) ;  /* 0x0000000000042947 */ /* 0x000fea0003800000 */
[----:B------:R-:W-:Y:S05]  /*2080*/  BPT.TRAP 0x1 ;  /* 0x000000040000795c */ /* 0x000fea0000300000 */
.L_x_31:
[----:B------:R-:W-:Y:S05]  /*2090*/  BSYNC.RECONVERGENT B0 ;  /* 0x0000000000007941 */ /* 0x000fea0003800200 */
.L_x_30:
[----:B------:R-:W-:Y:S02]  /*20a0*/  UIADD3 UR5, UPT, UPT, UR4, 0x1, URZ ;  /* 0x0000000104057890 */ /* 0x000fe4000fffe0ff */
[----:B------:R-:W-:Y:S02]  /*20b0*/  UIADD3 UR16, UP1, UPT, UR28, 0x80, URZ ;  /* 0x000000801c107890 */ /* 0x000fe4000ff3e0ff */
[----:B------:R-:W-:Y:S02]  /*20c0*/  UISETP.NE.AND UP0, UPT, UR5, 0x36, UPT ;  /* 0x000000360500788c */ /* 0x000fe4000bf05270 */
[----:B------:R-:W-:Y:S02]  /*20d0*/  USHF.L.U32 UR34, UR7, 0x5, URZ ;  /* 0x0000000507227899 */ /* 0x000fe400080006ff */
[----:B------:R-:W-:Y:S02]  /*20e0*/  USEL UR9, URZ, 0x1, UP0 ;  /* 0x00000001ff097887 */ /* 0x000fe40008000000 */
[----:B------:R-:W-:-:S02]  /*20f0*/  USEL UR5, UR5, URZ, UP0 ;  /* 0x000000ff05057287 */ /* 0x000fc40008000000 */
[----:B------:R-:W-:Y:S02]  /*2100*/  UIADD3 UR14, UP0, UPT, UR28, 0x180, URZ ;  /* 0x000001801c0e7890 */ /* 0x000fe4000ff1e0ff */
[----:B------:R-:W-:Y:S01]  /*2110*/  ULEA UR8, UR5, UR6, 0x3 ;  /* 0x0000000605087291 */ /* 0x000fe2000f8e18ff */
[----:B------:R-:W-:Y:S01]  /*2120*/  LOP3.LUT R12, R12, UR9, RZ, 0x3c, !PT ;  /* 0x000000090c0c7c12 */ /* 0x000fe2000f8e3cff */
[----:B------:R-:W-:Y:S02]  /*2130*/  UIADD3.X UR17, UPT, UPT, URZ, UR29, URZ, UP1, !UPT ;  /* 0x0000001dff117290 */ /* 0x000fe40008ffe4ff */
[----:B------:R-:W-:Y:S01]  /*2140*/  UIADD3.X UR15, UPT, UPT, URZ, UR29, URZ, UP0, !UPT ;  /* 0x0000001dff0f7290 */ /* 0x000fe200087fe4ff */
[----:B-1----:R-:W-:Y:S01]  /*2150*/  SHF.L.U32 R0, R12, 0x1f, RZ ;  /* 0x0000001f0c007819 */ /* 0x002fe200000006ff */
[----:B------:R-:W-:Y:S01]  /*2160*/  UMOV UR18, 0x0 ;  /* 0x0000000000127882 */ /* 0x000fe20000000000 */
[----:B------:R-:W-:Y:S01]  /*2170*/  UMOV UR19, 0x10000000 ;  /* 0x1000000000137882 */ /* 0x000fe20000000000 */
[----:B------:R-:W-:Y:S01]  /*2180*/  UMOV UR12, UR36 ;  /* 0x00000024000c7c82 */ /* 0x000fe20008000000 */
[----:B------:R3:W4:Y:S01]  /*2190*/  SYNCS.PHASECHK.TRANS64.TRYWAIT P0, [UR8+0x1b0], R0 ;  /* 0x0001b000ff0075a7 */ /* 0x0007220008001108 */
[----:B------:R-:W-:Y:S01]  /*21a0*/  USHF.L.U32 UR8, UR4, 0xb, URZ ;  /* 0x0000000b04087899 */ /* 0x000fe200080006ff */
[----:B------:R-:W-:-:S02]  /*21b0*/  UMOV UR9, UR33 ;  /* 0x0000002100097c82 */ /* 0x000fc40008000000 */
[----:B------:R-:W-:Y:S01]  /*21c0*/  UMOV UR4, 0x30000 ;  /* 0x0003000000047882 */ /* 0x000fe20000000000 */
[----:B------:R-:W-:Y:S02]  /*21d0*/  ULOP3.LUT UR32, UR8, UR21, URZ, 0xfc, !UPT ;  /* 0x0000001508207292 */ /* 0x000fe4000f8efcff */
[----:B------:R-:W-:Y:S02]  /*21e0*/  UIADD3 UR8, UPT, UPT, UR6, 0x1d800, UR8 ;  /* 0x0001d80006087890 */ /* 0x000fe4000fffe008 */
[----:B------:R-:W-:Y:S01]  /*21f0*/  UIADD3 UR32, UPT, UPT, UR6, 0x2800, UR32 ;  /* 0x0000280006207890 */ /* 0x000fe2000fffe020 */
[----:B------:R-:W-:Y:S01]  /*2200*/  UMOV UR10, UR34 ;  /* 0x00000022000a7c82 */ /* 0x000fe20008000000 */
[----:B------:R-:W-:Y:S01]  /*2210*/  UIADD3 UR7, UPT, UPT, UR7, 0x1, URZ ;  /* 0x0000000107077890 */ /* 0x000fe2000fffe0ff */
[----:B------:R-:W-:-:S03]  /*2220*/  UMOV UR13, UR24 ;  /* 0x00000018000d7c82 */ /* 0x000fc60008000000 */
[----:B------:R-:W-:-:S03]  /*2230*/  UISETP.NE.AND UP0, UPT, UR7, UR24, UPT ;  /* 0x000000180700728c */ /* 0x000fc6000bf05270 */
[----:B------:R1:W-:Y:S01]  /*2240*/  UTMALDG.3D.MULTICAST [UR32], [UR16], UR4, desc[UR18] ;  /* 0x00001220100073b4 */ /* 0x0003e20008011804 */
[----:B------:R3:W-:Y:S01]  /*2250*/  UTMALDG.3D [UR8], [UR14], desc[UR18] ;  /* 0x000012080e0075b4 */ /* 0x0007e20008011000 */
[----:B-1----:R-:W-:-:S04]  /*2260*/  UMOV UR4, UR5 ;  /* 0x0000000500047c82 */ /* 0x002fc80008000000 */
[----:B---3--:R-:W-:Y:S05]  /*2270*/  BRA.U UP0, `(.L_x_32) ;  /* 0xfffffffd004c7547 */ /* 0x008fea000b83ffff */
.L_x_26:
[----:B------:R-:W-:Y:S01]  /*2280*/  ULEA UR4, UR5, UR6, 0x3 ;  /* 0x0000000605047291 */ /* 0x000fe2000f8e18ff */
[----:B-1----:R-:W-:Y:S01]  /*2290*/  SHF.L.U32 R0, R12, 0x1f, RZ ;  /* 0x0000001f0c007819 */ /* 0x002fe200000006ff */
[----:B------:R-:W-:Y:S01]  /*22a0*/  @!P1 SYNCS.ARRIVE.TRANS64.A1T0 RZ, [UR6+0x378], RZ ;  /* 0x000378ffffff99a7 */ /* 0x000fe20008100006 */
[----:B------:R-:W-:-:S06]  /*22b0*/  UISETP.GT.AND UP0, UPT, UR42, UR41, UPT ;  /* 0x000000292a00728c */ /* 0x000fcc000bf04270 */
[----:B--2-4-:R1:W2:Y:S03]  /*22c0*/  SYNCS.PHASECHK.TRANS64.TRYWAIT P0, [UR4+0x1b0], R0 ;  /* 0x0001b000ff0075a7 */ /* 0x0142a60008001104 */
[----:B------:R-:W-:Y:S05]  /*22d0*/  BRA.U !UP0, `(.L_x_33) ;  /* 0x0000000108c07547 */ /* 0x000fea000b800000 */
[----:B------:R-:W-:Y:S01]  /*22e0*/  UIADD3 UR26, UPT, UPT, UR43, UR13, URZ ;  /* 0x0000000d2b1a7290 */ /* 0x000fe2000fffe0ff */
[----:B------:R-:W-:-:S11]  /*22f0*/  UMOV UR4, UR5 ;  /* 0x0000000500047c82 */ /* 0x000fd60008000000 */
.L_x_39:
[----:B------:R-:W-:Y:S01]  /*2300*/  ULEA UR17, UR4, UR6, 0x3 ;  /* 0x0000000604117291 */ /* 0x000fe2000f8e18ff */
[----:B--2---:R-:W-:Y:S01]  /*2310*/  @!P3 MOV R2, 0x1000 ;  /* 0x000010000002b802 */ /* 0x004fe20000000f00 */
[----:B--2-4-:R-:W-:Y:S10]  /*2320*/  @P0 BRA `(.L_x_34) ;  /* 0x00000000000c0947 */ /* 0x014ff40003800000 */
[----:B------:R-:W-:-:S04]  /*2330*/  SHF.L.U32 R3, R12, 0x1f, RZ ;  /* 0x0000001f0c037819 */ /* 0x000fc800000006ff */
[----:B------:R-:W2:Y:S02]  /*2340*/  SYNCS.PHASECHK.TRANS64.TRYWAIT P0, [UR17+0x1b0], R3 ;  /* 0x0001b003ff0075a7 */ /* 0x000ea40008001111 */
[----:B--2---:R-:W-:Y:S05]  /*2350*/  @!P0 BRA `(.L_x_35) ;  /* 0x0000006400948947 */ /* 0x004fea0003800000 */
.L_x_34:
[----:B------:R2:W-:Y:S01]  /*2360*/  @!P3 SYNCS.ARRIVE.TRANS64 RZ, [UR17], R2 ;  /* 0x00000002ffffb9a7 */ /* 0x0005e20008000011 */
[----:B------:R-:W-:-:S04]  /*2370*/  ULOP3.LUT UR5, UR25, 0x2, URZ, 0xfc, !UPT ;  /* 0x0000000219057892 */ /* 0x000fc8000f8efcff */
[----:B------:R-:W-:-:S09]  /*2380*/  UISETP.NE.AND UP0, UPT, UR5, 0x2, UPT ;  /* 0x000000020500788c */ /* 0x000fd2000bf05270 */
[----:B------:R-:W-:Y:S05]  /*2390*/  BRA.U UP0, `(.L_x_36) ;  /* 0x0000000100047547 */ /* 0x000fea000b800000 */
[----:B------:R-:W-:Y:S05]  /*23a0*/  BPT.TRAP 0x1 ;  /* 0x000000040000795c */ /* 0x000fea0000300000 */
.L_x_36:
[----:B------:R-:W-:Y:S04]  /*23b0*/  BSSY.RECONVERGENT B0, `(.L_x_37) ;  /* 0x0000003000007945 */ /* 0x000fe80003800200 */
[----:B------:R-:W-:Y:S05]  /*23c0*/  @P2 BRA `(.L_x_38) ;  /* 0x0000000000042947 */ /* 0x000fea0003800000 */
[----:B------:R-:W-:Y:S05]  /*23d0*/  BPT.TRAP 0x1 ;  /* 0x000000040000795c */ /* 0x000fea0000300000 */
.L_x_38:
[----:B------:R-:W-:Y:S05]  /*23e0*/  BSYNC.RECONVERGENT B0 ;  /* 0x0000000000007941 */ /* 0x000fea0003800200 */
.L_x_37:
[----:B------:R-:W-:Y:S02]  /*23f0*/  UIADD3 UR5, UPT, UPT, UR4, 0x1, URZ ;  /* 0x0000000104057890 */ /* 0x000fe4000fffe0ff */
[----:B------:R-:W-:Y:S02]  /*2400*/  UIADD3 UR14, UP1, UPT, UR28, 0x80, URZ ;  /* 0x000000801c0e7890 */ /* 0x000fe4000ff3e0ff */
[----:B------:R-:W-:Y:S02]  /*2410*/  UISETP.NE.AND UP0, UPT, UR5, 0x36, UPT ;  /* 0x000000360500788c */ /* 0x000fe4000bf05270 */
[----:B------:R-:W-:Y:S02]  /*2420*/  USHF.L.U32 UR18, UR13, 0x5, URZ ;  /* 0x000000050d127899 */ /* 0x000fe400080006ff */
[----:B------:R-:W-:Y:S02]  /*2430*/  USEL UR8, URZ, 0x1, UP0 ;  /* 0x00000001ff087887 */ /* 0x000fe40008000000 */
[----:B------:R-:W-:-:S02]  /*2440*/  USEL UR5, UR5, URZ, UP0 ;  /* 0x000000ff05057287 */ /* 0x000fc40008000000 */
[----:B------:R-:W-:Y:S02]  /*2450*/  UIADD3 UR22, UP0, UPT, UR28, 0x180, URZ ;  /* 0x000001801c167890 */ /* 0x000fe4000ff1e0ff */
[----:B------:R-:W-:Y:S01]  /*2460*/  LOP3.LUT R12, R12, UR8, RZ, 0x3c, !PT ;  /* 0x000000080c0c7c12 */ /* 0x000fe2000f8e3cff */
[----:B------:R-:W-:Y:S02]  /*2470*/  USHF.L.U32 UR8, UR4, 0xb, URZ ;  /* 0x0000000b04087899 */ /* 0x000fe400080006ff */
[----:B------:R-:W-:Y:S01]  /*2480*/  ULEA UR7, UR5, UR6, 0x3 ;  /* 0x0000000605077291 */ /* 0x000fe2000f8e18ff */
[----:B-1----:R-:W-:Y:S01]  /*2490*/  SHF.L.U32 R0, R12, 0x1f, RZ ;  /* 0x0000001f0c007819 */ /* 0x002fe200000006ff */
[----:B------:R-:W-:Y:S02]  /*24a0*/  ULOP3.LUT UR16, UR8, UR21, URZ, 0xfc, !UPT ;  /* 0x0000001508107292 */ /* 0x000fe4000f8efcff */
[----:B------:R-:W-:Y:S02]  /*24b0*/  UIADD3.X UR15, UPT, UPT, URZ, UR29, URZ, UP1, !UPT ;  /* 0x0000001dff0f7290 */ /* 0x000fe40008ffe4ff */
[----:B------:R-:W-:-:S02]  /*24c0*/  UIADD3 UR16, UPT, UPT, UR6, 0x2800, UR16 ;  /* 0x0000280006107890 */ /* 0x000fc4000fffe010 */
[----:B------:R-:W-:Y:S01]  /*24d0*/  UIADD3 UR8, UPT, UPT, UR6, 0x1d800, UR8 ;  /* 0x0001d80006087890 */ /* 0x000fe2000fffe008 */
[----:B------:R3:W4:Y:S01]  /*24e0*/  SYNCS.PHASECHK.TRANS64.TRYWAIT P0, [UR7+0x1b0], R0 ;  /* 0x0001b000ff0075a7 */ /* 0x0007220008001107 */
[----:B------:R-:W-:Y:S01]  /*24f0*/  UIADD3.X UR23, UPT, UPT, URZ, UR29, URZ, UP0, !UPT ;  /* 0x0000001dff177290 */ /* 0x000fe200087fe4ff */
[----:B------:R-:W-:Y:S01]  /*2500*/  UMOV UR4, 0x30000 ;  /* 0x0003000000047882 */ /* 0x000fe20000000000 */
[----:B------:R-:W-:Y:S01]  /*2510*/  UMOV UR30, 0x0 ;  /* 0x00000000001e7882 */ /* 0x000fe20000000000 */
[----:B------:R-:W-:Y:S01]  /*2520*/  UMOV UR31, 0x10000000 ;  /* 0x10000000001f7882 */ /* 0x000fe20000000000 */
[----:B------:R-:W-:Y:S01]  /*2530*/  UMOV UR19, UR35 ;  /* 0x0000002300137c82 */ /* 0x000fe20008000000 */
[----:B------:R-:W-:Y:S01]  /*2540*/  UMOV UR20, UR36 ;  /* 0x0000002400147c82 */ /* 0x000fe20008000000 */
[----:B------:R-:W-:Y:S01]  /*2550*/  UMOV UR12, UR36 ;  /* 0x00000024000c7c82 */ /* 0x000fe20008000000 */
[----:B------:R-:W-:Y:S01]  /*2560*/  UMOV UR9, UR17 ;  /* 0x0000001100097c82 */ /* 0x000fe20008000000 */
[----:B------:R-:W-:Y:S01]  /*2570*/  UMOV UR10, UR18 ;  /* 0x00000012000a7c82 */ /* 0x000fe20008000000 */
[----:B------:R1:W-:Y:S01]  /*2580*/  UTMALDG.3D.MULTICAST [UR16], [UR14], UR4, desc[UR30] ;  /* 0x00001e100e0073b4 */ /* 0x0003e20008011804 */
[----:B------:R-:W-:-:S04]  /*2590*/  UIADD3 UR13, UPT, UPT, UR13, 0x1, URZ ;  /* 0x000000010d0d7890 */ /* 0x000fc8000fffe0ff */
[----:B------:R-:W-:Y:S01]  /*25a0*/  UISETP.NE.AND UP0, UPT, UR13, UR26, UPT ;  /* 0x0000001a0d00728c */ /* 0x000fe2000bf05270 */
[----:B------:R3:W-:Y:S01]  /*25b0*/  UTMALDG.3D [UR8], [UR22], desc[UR30] ;  /* 0x00001e08160075b4 */ /* 0x0007e20008011000 */
[----:B-1----:R-:W-:-:S07]  /*25c0*/  UMOV UR4, UR5 ;  /* 0x0000000500047c82 */ /* 0x002fce0008000000 */
[----:B---3--:R-:W-:Y:S05]  /*25d0*/  BRA.U UP0, `(.L_x_39) ;  /* 0xfffffffd00487547 */ /* 0x008fea000b83ffff */
.L_x_33:
[C---:B------:R-:W-:Y:S01]  /*25e0*/  LEA R3, R11.reuse, UR6, 0x3 ;  /* 0x000000060b037c11 */ /* 0x040fe2000f8e18ff */
[----:B------:R-:W-:Y:S01]  /*25f0*/  NOP ;  /* 0x0000000000007918 */ /* 0x000fe20000000000 */
[----:B-1----:R-:W-:Y:S02]  /*2600*/  SHF.L.U32 R0, R10, 0x1f, RZ ;  /* 0x0000001f0a007819 */ /* 0x002fe400000006ff */
[----:B------:R-:W-:Y:S02]  /*2610*/  LEA R4, R11, UR6, 0x4 ;  /* 0x000000060b047c11 */ /* 0x000fe4000f8e20ff */
[----:B--2-4-:R-:W1:Y:S02]  /*2620*/  SYNCS.PHASECHK.TRANS64.TRYWAIT P0, [R3+URZ+0x380], R0 ;  /* 0x00038000030075a7 */ /* 0x014e6400080011ff */
[----:B-1----:R-:W-:Y:S05]  /*2630*/  @!P0 BRA `(.L_x_40) ;  /* 0x0000006000f48947 */ /* 0x002fea0003800000 */
.L_x_156:
[----:B------:R-:W2:Y:S01]  /*2640*/  LDS.128 R4, [R4+0x410] ;  /* 0x0004100004047984 */ /* 0x000ea20000000c00 */
[----:B------:R-:W-:Y:S01]  /*2650*/  UISETP.GE.AND UP0, UPT, UR40, 0x1, UPT ;  /* 0x000000012800788c */ /* 0x000fe2000bf06270 */
[----:B------:R-:W-:Y:S01]  /*2660*/  @!PT LDS RZ, [RZ] ;  /* 0x00000000fffff984 */ /* 0x000fe20000000800 */
[----:B------:R-:W-:Y:S01]  /*2670*/  @!PT LDS RZ, [RZ] ;  /* 0x00000000fffff984 */ /* 0x000fe20000000800 */
[----:B------:R-:W-:Y:S01]  /*2680*/  @!PT LDS RZ, [RZ] ;  /* 0x00000000fffff984 */ /* 0x000fe20000000800 */
[----:B------:R-:W-:Y:S01]  /*2690*/  @!PT LDS RZ, [RZ] ;  /* 0x00000000fffff984 */ /* 0x000fe20000000800 */
[----:B------:R3:W-:Y:S06]  /*26a0*/  MEMBAR.ALL.CTA ;  /* 0x0000000000007992 */ /* 0x0007ec0000008000 */
[----:B---3--:R-:W3:Y:S01]  /*26b0*/  FENCE.VIEW.ASYNC.S ;  /* 0x00000000000073c6 */ /* 0x008ee20000000000 */
[----:B--2---:R-:W-:-:S13]  /*26c0*/  LOP3.LUT P0, RZ, R6, 0x1, RZ, 0xc0, !PT ;  /* 0x0000000106ff7812 */ /* 0x004fda000780c0ff */
[----:B---3--:R-:W-:Y:S01]  /*26d0*/  VOTEU.ANY UP1, P0 ;  /* 0x0000000000ff7886 */ /* 0x008fe20000020100 */
[----:B------:R-:W-:-:S13]  /*26e0*/  PLOP3.LUT P0, PT, PT, PT, UP1, 0x80, 0x8 ;  /* 0x000000000008781c */ /* 0x000fda0003f0f018 */
[----:B-1----:R-:W-:Y:S02]  /*26f0*/  @P0 LOP3.LUT R0, R5, 0xffff, RZ, 0xc0, !PT ;  /* 0x0000ffff05000812 */ /* 0x002fe400078ec0ff */
[----:B------:R-:W-:Y:S02]  /*2700*/  @P0 MOV R2, R4 ;  /* 0x0000000400020202 */ /* 0x000fe40000000f00 */
[----:B------:R-:W-:Y:S01]  /*2710*/  @P0 R2UR UR7, R0 ;  /* 0x00000000000702ca */ /* 0x000fe200000e0000 */
[----:B------:R-:W-:Y:S01]  /*2720*/  VIADD R0, R3, 0x390 ;  /* 0x0000039003007836 */ /* 0x000fe20000000000 */
[----:B------:R-:W-:Y:S02]  /*2730*/  @P0 SHF.R.U32.HI R4, RZ, 0x10, R5 ;  /* 0x00000010ff040819 */ /* 0x000fe40000011605 */
[----:B------:R-:W-:Y:S02]  /*2740*/  @P0 R2UR UR8, R2 ;  /* 0x00000000020802ca */ /* 0x000fe400000e0000 */
[----:B------:R-:W-:-:S02]  /*2750*/  PRMT R0, RZ, 0x654, R0 ;  /* 0x00000654ff007816 */ /* 0x000fc40000000000 */
[----:B------:R-:W-:Y:S02]  /*2760*/  @P0 R2UR UR4, R4 ;  /* 0x00000000040402ca */ /* 0x000fe400000e0000 */
[----:B------:R1:W-:Y:S03]  /*2770*/  SYNCS.ARRIVE.TRANS64.RED.A1T0 RZ, [R0+URZ], RZ ;  /* 0x000000ff00ff79a7 */ /* 0x0003e600081004ff */
[----:B------:R-:W-:-:S04]  /*2780*/  @UP1 UMOV UR27, UR7 ;  /* 0x00000007001b1c82 */ /* 0x000fc80008000000 */
[----:B------:R-:W-:-:S04]  /*2790*/  @UP1 UMOV UR37, UR8 ;  /* 0x0000000800251c82 */ /* 0x000fc80008000000 */
[----:B------:R-:W-:Y:S01]  /*27a0*/  @UP1 UMOV UR36, UR4 ;  /* 0x0000000400241c82 */ /* 0x000fe20008000000 */
[----:B------:R-:W-:Y:S05]  /*27b0*/  BRA.U !UP0, `(.L_x_41) ;  /* 0x0000000108d47547 */ /* 0x000fea000b800000 */
[----:B------:R-:W2:Y:S01]  /*27c0*/  LDCU.128 UR12, c[0x0][0xb10] ;  /* 0x00016200ff0c77ac */ /* 0x000ea20008000c00 */
[----:B------:R-:W3:Y:S01]  /*27d0*/  LDCU UR26, c[0x0][0xb20] ;  /* 0x00016400ff1a77ac */ /* 0x000ee20008000800 */
[----:B------:R-:W4:Y:S01]  /*27e0*/  LDCU UR20, c[0x0][0xb0c] ;  /* 0x00016180ff1477ac */ /* 0x000f220008000800 */
[----:B------:R-:W1:Y:S01]  /*27f0*/  LDCU.64 UR10, c[0x0][0xb28] ;  /* 0x00016500ff0a77ac */ /* 0x000e620008000a00 */
[----:B------:R-:W-:Y:S02]  /*2800*/  UISETP.NE.AND UP3, UPT, UR40, 0x1, UPT ;  /* 0x000000012800788c */ /* 0x000fe4000bf65270 */
[----:B--2---:R-:W-:Y:S02]  /*2810*/  UIMAD.WIDE.U32 UR16, UR38, UR15, URZ ;  /* 0x0000000f261072a5 */ /* 0x004fe4000f8e00ff */
[----:B------:R-:W-:Y:S02]  /*2820*/  UIMAD.WIDE.U32 UR8, UR39, UR12, URZ ;  /* 0x0000000c270872a5 */ /* 0x000fe4000f8e00ff */
[----:B------:R-:W-:-:S02]  /*2830*/  UISETP.NE.AND UP0, UPT, UR14, 0x1, UPT ;  /* 0x000000010e00788c */ /* 0x000fc4000bf05270 */
[----:B------:R-:W-:Y:S01]  /*2840*/  UIMAD.WIDE.U32 UR22, UR27, UR15, URZ ;  /* 0x0000000f1b1672a5 */ /* 0x000fe2000f8e00ff */
[----:B------:R-:W-:Y:S02]  /*2850*/  UMOV UR16, UR17 ;  /* 0x0000001100107c82 */ /* 0x000fe40008000000 */
[----:B------:R-:W-:Y:S01]  /*2860*/  UMOV UR8, UR9 ;  /* 0x0000000900087c82 */ /* 0x000fe20008000000 */
[----:B---3--:R-:W-:Y:S02]  /*2870*/  USHF.R.U32.HI UR16, URZ, UR26, UR16 ;  /* 0x0000001aff107299 */ /* 0x008fe40008011610 */
[----:B----4-:R-:W-:Y:S02]  /*2880*/  UISETP.NE.AND UP2, UPT, UR20, 0x1, UPT ;  /* 0x000000011400788c */ /* 0x010fe4000bf45270 */
[----:B------:R-:W-:Y:S02]  /*2890*/  USHF.R.U32.HI UR8, URZ, UR13, UR8 ;  /* 0x0000000dff087299 */ /* 0x000fe40008011608 */
[----:B------:R-:W-:-:S02]  /*28a0*/  USEL UR7, UR38, UR16, !UP0 ;  /* 0x0000001026077287 */ /* 0x000fc4000c000000 */
[----:B------:R-:W-:Y:S02]  /*28b0*/  USEL UR8, UR39, UR8, !UP2 ;  /* 0x0000000827087287 */ /* 0x000fe4000d000000 */
[----:B-1----:R-:W-:Y:S01]  /*28c0*/  UIMAD.WIDE.U32 UR16, UR7, UR10, URZ ;  /* 0x0000000a071072a5 */ /* 0x002fe2000f8e00ff */
[----:B------:R-:W-:Y:S01]  /*28d0*/  UMOV UR4, UR23 ;  /* 0x0000001700047c82 */ /* 0x000fe20008000000 */
[----:B------:R-:W-:Y:S02]  /*28e0*/  UIMAD.WIDE.U32 UR18, UR37, UR12, URZ ;  /* 0x0000000c251272a5 */ /* 0x000fe4000f8e00ff */
[----:B------:R-:W-:-:S03]  /*28f0*/  UIMAD.WIDE.U32 UR22, UR8, UR10, URZ ;  /* 0x0000000a081672a5 */ /* 0x000fc6000f8e00ff */
[----:B------:R-:W-:Y:S01]  /*2900*/  UMOV UR16, UR17 ;  /* 0x0000001100107c82 */ /* 0x000fe20008000000 */
[----:B------:R-:W-:Y:S02]  /*2910*/  USHF.R.U32.HI UR4, URZ, UR26, UR4 ;  /* 0x0000001aff047299 */ /* 0x000fe40008011604 */
[----:B------:R-:W-:Y:S01]  /*2920*/  @UP3 USHF.R.U32.HI UR7, URZ, UR11, UR16 ;  /* 0x0000000bff073299 */ /* 0x000fe20008011610 */
[----:B------:R-:W-:Y:S01]  /*2930*/  UMOV UR18, UR19 ;  /* 0x0000001300127c82 */ /* 0x000fe20008000000 */
[----:B------:R-:W-:Y:S01]  /*2940*/  UMOV UR22, UR23 ;  /* 0x0000001700167c82 */ /* 0x000fe20008000000 */
[----:B------:R-:W-:Y:S02]  /*2950*/  USHF.R.U32.HI UR13, URZ, UR13, UR18 ;  /* 0x0000000dff0d7299 */ /* 0x000fe40008011612 */
[----:B------:R-:W-:Y:S02]  /*2960*/  USEL UR4, UR27, UR4, !UP0 ;  /* 0x000000041b047287 */ /* 0x000fe4000c000000 */
[----:B------:R-:W-:-:S02]  /*2970*/  @UP3 USHF.R.U32.HI UR8, URZ, UR11, UR22 ;  /* 0x0000000bff083299 */ /* 0x000fc40008011616 */
[----:B------:R-:W-:Y:S02]  /*2980*/  UIMAD UR9, UR40, UR7, URZ ;  /* 0x00000007280972a4 */ /* 0x000fe4000f8e02ff */
[----:B------:R-:W-:Y:S02]  /*2990*/  USEL UR7, UR37, UR13, !UP2 ;  /* 0x0000000d25077287 */ /* 0x000fe4000d000000 */
[----:B------:R-:W-:Y:S02]  /*29a0*/  UIMAD UR12, UR40, UR8, URZ ;  /* 0x00000008280c72a4 */ /* 0x000fe4000f8e02ff */
[----:B------:R-:W-:Y:S02]  /*29b0*/  UISETP.GE.AND UP0, UPT, UR4, UR9, UPT ;  /* 0x000000090400728c */ /* 0x000fe4000bf06270 */
[----:B------:R-:W-:Y:S02]  /*29c0*/  UIMAD.WIDE.U32 UR16, UR4, UR10, URZ ;  /* 0x0000000a041072a5 */ /* 0x000fe4000f8e00ff */
[----:B------:R-:W-:-:S02]  /*29d0*/  UISETP.GE.OR UP0, UPT, UR7, UR12, UP0 ;  /* 0x0000000c0700728c */ /* 0x000fc40008706670 */
        /* <DEDUP_REMOVED lines=19> */
.L_x_41:
[----:B------:R-:W2:Y:S02]  /*2b10*/  LDCU UR4, c[0x0][0xb30] ;  /* 0x00016600ff0477ac */ /* 0x000ea40008000800 */
[----:B--2---:R-:W-:-:S09]  /*2b20*/  UISETP.NE.AND UP0, UPT, UR4, 0x1, UPT ;  /* 0x000000010400788c */ /* 0x004fd2000bf05270 */
[----:B------:R-:W-:Y:S05]  /*2b30*/  BRA.U UP0, `(.L_x_42) ;  /* 0x0000000100447547 */ /* 0x000fea000b800000 */
[----:B------:R-:W2:Y:S01]  /*2b40*/  LDCU.128 UR12, c[0x0][0xb10] ;  /* 0x00016200ff0c77ac */ /* 0x000ea20008000c00 */
[----:B------:R-:W3:Y:S01]  /*2b50*/  LDCU UR16, c[0x0][0xb0c] ;  /* 0x00016180ff1077ac */ /* 0x000ee20008000800 */
[----:B------:R-:W4:Y:S01]  /*2b60*/  LDCU UR17, c[0x0][0xb20] ;  /* 0x00016400ff1177ac */ /* 0x000f220008000800 */
[----:B--2---:R-:W-:Y:S02]  /*2b70*/  UIMAD.WIDE.U32 UR10, UR37, UR12, URZ ;  /* 0x0000000c250a72a5 */ /* 0x004fe4000f8e00ff */
[----:B------:R-:W-:Y:S02]  /*2b80*/  UIMAD.WIDE.U32 UR8, UR27, UR15, URZ ;  /* 0x0000000f1b0872a5 */ /* 0x000fe4000f8e00ff */
[----:B---3--:R-:W-:Y:S02]  /*2b90*/  UISETP.NE.AND UP2, UPT, UR16, 0x1, UPT ;  /* 0x000000011000788c */ /* 0x008fe4000bf45270 */
[----:B------:R-:W-:Y:S01]  /*2ba0*/  UISETP.NE.AND UP0, UPT, UR14, 0x1, UPT ;  /* 0x000000010e00788c */ /* 0x000fe2000bf05270 */
[----:B------:R-:W-:-:S02]  /*2bb0*/  UMOV UR7, UR11 ;  /* 0x0000000b00077c82 */ /* 0x000fc40008000000 */
[----:B------:R-:W-:Y:S01]  /*2bc0*/  UMOV UR4, UR9 ;  /* 0x0000000900047c82 */ /* 0x000fe20008000000 */
[----:B------:R-:W-:Y:S02]  /*2bd0*/  USHF.R.U32.HI UR7, URZ, UR13, UR7 ;  /* 0x0000000dff077299 */ /* 0x000fe40008011607 */
[----:B----4-:R-:W-:Y:S02]  /*2be0*/  USHF.R.U32.HI UR4, URZ, UR17, UR4 ;  /* 0x00000011ff047299 */ /* 0x010fe40008011604 */
[----:B------:R-:W-:Y:S02]  /*2bf0*/  USEL UR7, UR37, UR7, !UP2 ;  /* 0x0000000725077287 */ /* 0x000fe4000d000000 */
[----:B------:R-:W-:-:S04]  /*2c00*/  USEL UR4, UR27, UR4, !UP0 ;  /* 0x000000041b047287 */ /* 0x000fc8000c000000 */
[----:B------:R-:W-:Y:S02]  /*2c10*/  UIADD3 UR8, UPT, UPT, UR7, -UR4, URZ ;  /* 0x8000000407087290 */ /* 0x000fe4000fffe0ff */
[----:B------:R-:W-:Y:S02]  /*2c20*/  UIADD3 UR4, UPT, UPT, -UR7, UR4, URZ ;  /* 0x0000000407047290 */ /* 0x000fe4000fffe1ff */
[----:B------:R-:W-:Y:S02]  /*2c30*/  UIMAD UR27, UR8, UR14, UR27 ;  /* 0x0000000e081b72a4 */ /* 0x000fe4000f8e021b */
[----:B------:R-:W-:-:S12]  /*2c40*/  UIMAD UR37, UR4, UR16, UR37 ;  /* 0x00000010042572a4 */ /* 0x000fd8000f8e0225 */
.L_x_42:
[----:B------:R-:W-:Y:S01]  /*2c50*/  VIADD R11, R11, 0x1 ;  /* 0x000000010b0b7836 */ /* 0x000fe20000000000 */
[----:B------:R-:W-:Y:S01]  /*2c60*/  PLOP3.LUT P1, PT, PT, PT, PT, 0x80, 0x8 ;  /* 0x000000000008781c */ /* 0x000fe20003f2f070 */
[----:B------:R-:W-:Y:S02]  /*2c70*/  UIADD3 UR46, UPT, UPT, UR37, UR60, URZ ;  /* 0x0000003c252e7290 */ /* 0x000fe4000fffe0ff */
[----:B------:R-:W-:Y:S01]  /*2c80*/  UIADD3 UR45, UPT, UPT, UR27, UR57, URZ ;  /* 0x000000391b2d7290 */ /* 0x000fe2000fffe0ff */
[----:B------:R-:W-:-:S04]  /*2c90*/  ISETP.NE.AND P0, PT, R11, 0x2, PT ;  /* 0x000000020b00780c */ /* 0x000fc80003f05270 */
[----:B-1----:R-:W-:Y:S02]  /*2ca0*/  SEL R0, RZ, 0x1, P0 ;  /* 0x00000001ff007807 */ /* 0x002fe40000000000 */
[----:B------:R-:W-:Y:S02]  /*2cb0*/  SEL R11, R11, RZ, P0 ;  /* 0x000000ff0b0b7207 */ /* 0x000fe40000000000 */
[----:B------:R-:W-:Y:S01]  /*2cc0*/  LOP3.LUT R10, R10, R0, RZ, 0x3c, !PT ;  /* 0x000000000a0a7212 */ /* 0x000fe200078e3cff */
[----:B------:R-:W-:Y:S06]  /*2cd0*/  BRA.U UP1, `(.L_x_43) ;  /* 0xfffffff101447547 */ /* 0x000fec000b83ffff */
[----:B------:R-:W-:Y:S01]  /*2ce0*/  UIADD3 UR7, UPT, UPT, UR6, 0x1b0, URZ ;  /* 0x000001b006077890 */ /* 0x000fe2000fffe0ff */
[----:B------:R-:W-:-:S03]  /*2cf0*/  SHF.L.U32 R2, R12, 0x1f, RZ ;  /* 0x0000001f0c027819 */ /* 0x000fc600000006ff */
[----:B------:R-:W-:-:S09]  /*2d00*/  ULEA UR4, UR5, UR7, 0x3 ;  /* 0x0000000705047291 */ /* 0x000fd2000f8e18ff */
[----:B------:R-:W1:Y:S02]  /*2d10*/  SYNCS.PHASECHK.TRANS64.TRYWAIT P0, [UR4], R2 ;  /* 0x00000002ff0075a7 */ /* 0x000e640008001104 */
[----:B-1----:R-:W-:Y:S05]  /*2d20*/  @!P0 BRA `(.L_x_44) ;  /* 0x0000005c004c8947 */ /* 0x002fea0003800000 */
.L_x_158:
[----:B------:R-:W-:-:S04]  /*2d30*/  UIADD3 UR4, UPT, UPT, UR5, 0x1, URZ ;  /* 0x0000000105047890 */ /* 0x000fc8000fffe0ff */
[----:B------:R-:W-:-:S04]  /*2d40*/  UISETP.NE.AND UP0, UPT, UR4, 0x36, UPT ;  /* 0x000000360400788c */ /* 0x000fc8000bf05270 */
[----:B------:R-:W-:Y:S02]  /*2d50*/  USEL UR6, URZ, 0x1, UP0 ;  /* 0x00000001ff067887 */ /* 0x000fe40008000000 */
[----:B------:R-:W-:-:S04]  /*2d60*/  USEL UR4, UR4, URZ, UP0 ;  /* 0x000000ff04047287 */ /* 0x000fc80008000000 */
[----:B------:R-:W-:Y:S01]  /*2d70*/  ULEA UR5, UR4, UR7, 0x3 ;  /* 0x0000000704057291 */ /* 0x000fe2000f8e18ff */
[----:B-1----:R-:W-:-:S04]  /*2d80*/  LOP3.LUT R2, R12, UR6, RZ, 0x3c, !PT ;  /* 0x000000060c027c12 */ /* 0x002fc8000f8e3cff */
[----:B------:R-:W-:-:S04]  /*2d90*/  SHF.L.U32 R3, R2, 0x1f, RZ ;  /* 0x0000001f02037819 */ /* 0x000fc800000006ff */
[----:B------:R-:W1:Y:S02]  /*2da0*/  SYNCS.PHASECHK.TRANS64.TRYWAIT P0, [UR5], R3 ;  /* 0x00000003ff0075a7 */ /* 0x000e640008001105 */
[----:B-1----:R-:W-:Y:S05]  /*2db0*/  @!P0 BRA `(.L_x_45) ;  /* 0x0000005c00408947 */ /* 0x002fea0003800000 */
.L_x_160:
[----:B------:R-:W-:-:S04]  /*2dc0*/  UIADD3 UR4, UPT, UPT, UR4, 0x1, URZ ;  /* 0x0000000104047890 */ /* 0x000fc8000fffe0ff */
[----:B------:R-:W-:-:S04]  /*2dd0*/  UISETP.NE.AND UP0, UPT, UR4, 0x36, UPT ;  /* 0x000000360400788c */ /* 0x000fc8000bf05270 */
[----:B------:R-:W-:Y:S02]  /*2de0*/  USEL UR6, URZ, 0x1, UP0 ;  /* 0x00000001ff067887 */ /* 0x000fe40008000000 */
[----:B------:R-:W-:-:S04]  /*2df0*/  USEL UR4, UR4, URZ, UP0 ;  /* 0x000000ff04047287 */ /* 0x000fc80008000000 */
[----:B------:R-:W-:Y:S01]  /*2e00*/  ULEA UR5, UR4, UR7, 0x3 ;  /* 0x0000000704057291 */ /* 0x000fe2000f8e18ff */
[----:B------:R-:W-:-:S04]  /*2e10*/  LOP3.LUT R2, R2, UR6, RZ, 0x3c, !PT ;  /* 0x0000000602027c12 */ /* 0x000fc8000f8e3cff */
[----:B-1----:R-:W-:-:S04]  /*2e20*/  SHF.L.U32 R3, R2, 0x1f, RZ ;  /* 0x0000001f02037819 */ /* 0x002fc800000006ff */
[----:B------:R-:W1:Y:S02]  /*2e30*/  SYNCS.PHASECHK.TRANS64.TRYWAIT P0, [UR5], R3 ;  /* 0x00000003ff0075a7 */ /* 0x000e640008001105 */
[----:B-1----:R-:W-:Y:S05]  /*2e40*/  @!P0 BRA `(.L_x_46) ;  /* 0x0000005c00348947 */ /* 0x002fea0003800000 */
.L_x_162:
        /* <DEDUP_REMOVED lines=9> */
.L_x_164:
        /* <DEDUP_REMOVED lines=9> */
.L_x_166:
        /* <DEDUP_REMOVED lines=9> */
.L_x_168:
        /* <DEDUP_REMOVED lines=9> */
.L_x_170:
        /* <DEDUP_REMOVED lines=9> */
.L_x_172:
        /* <DEDUP_REMOVED lines=9> */
.L_x_174:
        /* <DEDUP_REMOVED lines=9> */
.L_x_176:
        /* <DEDUP_REMOVED lines=9> */
.L_x_178:
        /* <DEDUP_REMOVED lines=9> */
.L_x_180:
        /* <DEDUP_REMOVED lines=9> */
.L_x_182:
        /* <DEDUP_REMOVED lines=9> */
.L_x_184:
        /* <DEDUP_REMOVED lines=9> */
.L_x_186:
        /* <DEDUP_REMOVED lines=9> */
.L_x_188:
        /* <DEDUP_REMOVED lines=9> */
.L_x_190:
        /* <DEDUP_REMOVED lines=9> */
.L_x_192:
        /* <DEDUP_REMOVED lines=9> */
.L_x_194:
        /* <DEDUP_REMOVED lines=9> */
.L_x_196:
        /* <DEDUP_REMOVED lines=9> */
.L_x_198:
        /* <DEDUP_REMOVED lines=9> */
.L_x_200:
        /* <DEDUP_REMOVED lines=9> */
.L_x_202:
        /* <DEDUP_REMOVED lines=9> */
.L_x_204:
        /* <DEDUP_REMOVED lines=9> */
.L_x_206:
        /* <DEDUP_REMOVED lines=9> */
.L_x_208:
        /* <DEDUP_REMOVED lines=9> */
.L_x_210:
        /* <DEDUP_REMOVED lines=9> */
.L_x_212:
        /* <DEDUP_REMOVED lines=9> */
.L_x_214:
        /* <DEDUP_REMOVED lines=9> */
.L_x_216:
        /* <DEDUP_REMOVED lines=9> */
.L_x_218:
        /* <DEDUP_REMOVED lines=9> */
.L_x_220:
        /* <DEDUP_REMOVED lines=9> */
.L_x_222:
        /* <DEDUP_REMOVED lines=9> */
.L_x_224:
        /* <DEDUP_REMOVED lines=9> */
.L_x_226:
        /* <DEDUP_REMOVED lines=9> */
.L_x_228:
        /* <DEDUP_REMOVED lines=9> */
.L_x_230:
        /* <DEDUP_REMOVED lines=9> */
.L_x_232:
        /* <DEDUP_REMOVED lines=9> */
.L_x_234:
        /* <DEDUP_REMOVED lines=9> */
.L_x_236:
        /* <DEDUP_REMOVED lines=9> */
.L_x_238:
        /* <DEDUP_REMOVED lines=9> */
.L_x_240:
        /* <DEDUP_REMOVED lines=9> */
.L_x_242:
        /* <DEDUP_REMOVED lines=9> */
.L_x_244:
        /* <DEDUP_REMOVED lines=9> */
.L_x_246:
        /* <DEDUP_REMOVED lines=9> */
.L_x_248:
        /* <DEDUP_REMOVED lines=9> */
.L_x_250:
        /* <DEDUP_REMOVED lines=9> */
.L_x_252:
        /* <DEDUP_REMOVED lines=9> */
.L_x_254:
        /* <DEDUP_REMOVED lines=9> */
.L_x_256:
        /* <DEDUP_REMOVED lines=9> */
.L_x_258:
        /* <DEDUP_REMOVED lines=9> */
.L_x_260:
        /* <DEDUP_REMOVED lines=9> */
.L_x_262:
[----:B------:R-:W-:-:S04]  /*4a70*/  UIADD3 UR4, UPT, UPT, UR4, 0x1, URZ ;  /* 0x0000000104047890 */ /* 0x000fc8000fffe0ff */
[----:B------:R-:W-:-:S04]  /*4a80*/  UISETP.NE.AND UP0, UPT, UR4, 0x36, UPT ;  /* 0x000000360400788c */ /* 0x000fc8000bf05270 */
[----:B------:R-:W-:Y:S02]  /*4a90*/  USEL UR5, URZ, 0x1, UP0 ;  /* 0x00000001ff057887 */ /* 0x000fe40008000000 */
[----:B------:R-:W-:-:S04]  /*4aa0*/  USEL UR4, UR4, URZ, UP0 ;  /* 0x000000ff04047287 */ /* 0x000fc80008000000 */
[----:B------:R-:W-:Y:S01]  /*4ab0*/  ULEA UR4, UR4, UR7, 0x3 ;  /* 0x0000000704047291 */ /* 0x000fe2000f8e18ff */
[----:B------:R-:W-:-:S04]  /*4ac0*/  LOP3.LUT R2, R2, UR5, RZ, 0x3c, !PT ;  /* 0x0000000502027c12 */ /* 0x000fc8000f8e3cff */
[----:B------:R-:W-:Y:S01]  /*4ad0*/  SHF.L.U32 R2, R2, 0x1f, RZ ;  /* 0x0000001f02027819 */ /* 0x000fe200000006ff */
[----:B-1----:R-:W-:-:S07]  /*4ae0*/  IMAD.U32 R0, RZ, RZ, UR4 ;  /* 0x00000004ff007e24 */ /* 0x002fce000f8e00ff */
.L_x_97:
[----:B-1----:R1:W2:Y:S02]  /*4af0*/  SYNCS.PHASECHK.TRANS64.TRYWAIT P0, [R0+URZ], R2 ;  /* 0x00000002000075a7 */ /* 0x0022a400080011ff */
[----:B--2---:R-:W-:Y:S05]  /*4b00*/  @!P0 NANOSLEEP.SYNCS 0x989680 ;  /* 0x009896800000895d */ /* 0x004fea0003900000 */
[----:B------:R-:W2:Y:S02]  /*4b10*/  @!P0 SYNCS.PHASECHK.TRANS64 P0, [R0+URZ], R2 ;  /* 0x00000002000085a7 */ /* 0x000ea400080010ff */
[----:B--2---:R-:W-:Y:S05]  /*4b20*/  @P0 EXIT ;  /* 0x000000000000094d */ /* 0x004fea0003800000 */
[----:B------:R-:W-:Y:S05]  /*4b30*/  BRA `(.L_x_97) ;  /* 0xfffffffc00ec7947 */ /* 0x000fea000383ffff */
.L_x_23:
[----:B------:R-:W-:-:S04]  /*4b40*/  UISETP.NE.AND UP0, UPT, UR48, URZ, UPT ;  /* 0x000000ff3000728c */ /* 0x000fc8000bf05270 */
[----:B------:R-:W-:-:S09]  /*4b50*/  UISETP.NE.OR UP0, UPT, UR22, 0x1, UP0 ;  /* 0x000000011600788c */ /* 0x000fd20008705670 */
[----:B------:R-:W-:Y:S05]  /*4b60*/  BRA.U UP0, `(.L_x_98) ;  /* 0x0000000500487547 */ /* 0x000fea000b800000 */
[----:B------:R-:W-:Y:S01]  /*4b70*/  ISETP.GE.U32.AND P2, PT, R0, 0x2, PT ;  /* 0x000000020000780c */ /* 0x000fe20003f46070 */
[----:B------:R-:W-:Y:S01]  /*4b80*/  IMAD.MOV.U32 R12, RZ, RZ, 0x1 ;  /* 0x00000001ff0c7424 */ /* 0x000fe200078e00ff */
[----:B------:R-:W-:Y:S02]  /*4b90*/  CS2R R10, SRZ ;  /* 0x00000000000a7805 */ /* 0x000fe4000001ff00 */
[----:B------:R-:W-:Y:S01]  /*4ba0*/  CS2R R8, SRZ ;  /* 0x0000000000087805 */ /* 0x000fe2000001ff00 */
[----:B------:R-:W-:Y:S01]  /*4bb0*/  UMOV UR6, 0x400 ;  /* 0x0000040000067882 */ /* 0x000fe20000000000 */
[----:B------:R-:W-:Y:S01]  /*4bc0*/  UMOV UR5, URZ ;  /* 0x000000ff00057c82 */ /* 0x000fe20008000000 */
[----:B------:R-:W-:-:S12]  /*4bd0*/  ULEA UR6, UR48, UR6, 0x18 ;  /* 0x0000000630067291 */ /* 0x000fd8000f8ec0ff */
.L_x_102:
[----:B------:R-:W-:Y:S02]  /*4be0*/  LEA R2, R8, UR6, 0x3 ;  /* 0x0000000608027c11 */ /* 0x000fe4000f8e18ff */
[----:B------:R-:W-:-:S03]  /*4bf0*/  SHF.L.U32 R4, R9, 0x1f, RZ ;  /* 0x0000001f09047819 */ /* 0x000fc600000006ff */
[----:B------:R-:W-:Y:S01]  /*4c00*/  VIADD R5, R2, 0x3f0 ;  /* 0x000003f002057836 */ /* 0x000fe20000000000 */
[----:B------:R-:W1:Y:S02]  /*4c10*/  SYNCS.PHASECHK.TRANS64.TRYWAIT P0, [R2+URZ+0x3e0], R4 ;  /* 0x0003e004020075a7 */ /* 0x000e6400080011ff */
[----:B-1----:R-:W-:Y:S05]  /*4c20*/  @!P0 BRA `(.L_x_99) ;  /* 0x0000005000848947 */ /* 0x002fea0003800000 */
.L_x_263:
[----:B------:R-:W-:Y:S01]  /*4c30*/  ULEA UR4, UR5, UR6, 0x3 ;  /* 0x0000000605047291 */ /* 0x000fe2000f8e18ff */
[----:B-1----:R-:W-:Y:S01]  /*4c40*/  PRMT R2, RZ, 0x654, R5 ;  /* 0x00000654ff027816 */ /* 0x002fe20000000005 */
[----:B------:R-:W-:Y:S01]  /*4c50*/  @!P2 IMAD.MOV.U32 R4, RZ, RZ, 0x10 ;  /* 0x00000010ff04a424 */ /* 0x000fe200078e00ff */
[----:B------:R-:W-:Y:S01]  /*4c60*/  SHF.L.U32 R5, R12, 0x1f, RZ ;  /* 0x0000001f0c057819 */ /* 0x000fe200000006ff */
[----:B------:R-:W-:Y:S01]  /*4c70*/  UIADD3 UR7, UPT, UPT, UR4, 0x380, URZ ;  /* 0x0000038004077890 */ /* 0x000fe2000fffe0ff */
[----:B------:R1:W-:Y:S05]  /*4c80*/  SYNCS.ARRIVE.TRANS64.RED.A1T0 RZ, [R2+URZ], RZ ;  /* 0x000000ff02ff79a7 */ /* 0x0003ea00081004ff */
[----:B------:R-:W-:Y:S01]  /*4c90*/  IMAD.U32 R6, RZ, RZ, UR7 ;  /* 0x00000007ff067e24 */ /* 0x000fe2000f8e00ff */
[----:B------:R-:W2:Y:S04]  /*4ca0*/  SYNCS.PHASECHK.TRANS64.TRYWAIT P0, [UR4+0x390], R5 ;  /* 0x00039005ff0075a7 */ /* 0x000ea80008001104 */
[----:B------:R-:W-:Y:S01]  /*4cb0*/  PRMT R6, R0, 0x654, R6 ;  /* 0x0000065400067816 */ /* 0x000fe20000000006 */
[----:B-12---:R-:W-:Y:S06]  /*4cc0*/  @!P0 BRA `(.L_x_100) ;  /* 0x0000005000708947 */ /* 0x006fec0003800000 */
.L_x_265:
[----:B------:R-:W-:Y:S01]  /*4cd0*/  ULEA UR8, UR5, UR6, 0x4 ;  /* 0x0000000605087291 */ /* 0x000fe2000f8e20ff */
[----:B------:R-:W-:Y:S01]  /*4ce0*/  SEL R3, R6, R3, !P2 ;  /* 0x0000000306037207 */ /* 0x000fe20005000000 */
[----:B------:R-:W-:Y:S01]  /*4cf0*/  UIADD3 UR9, UPT, UPT, UR4, 0x380, URZ ;  /* 0x0000038004097890 */ /* 0x000fe2000fffe0ff */
[----:B-1----:R-:W-:Y:S01]  /*4d00*/  LEA R2, R11, UR6, 0x3 ;  /* 0x000000060b027c11 */ /* 0x002fe2000f8e18ff */
[----:B------:R-:W-:Y:S01]  /*4d10*/  UIADD3 UR8, UPT, UPT, UR8, 0x410, URZ ;  /* 0x0000041008087890 */ /* 0x000fe2000fffe0ff */
[----:B------:R1:W-:Y:S01]  /*4d20*/  @!P2 SYNCS.ARRIVE.TRANS64.RED RZ, [R3+URZ], R4 ;  /* 0x0000000403ffa9a7 */ /* 0x0003e200080004ff */
[----:B------:R-:W-:Y:S01]  /*4d30*/  UIADD3 UR4, UPT, UPT, UR5, 0x1, URZ ;  /* 0x0000000105047890 */ /* 0x000fe2000fffe0ff */
[----:B------:R-:W-:-:S03]  /*4d40*/  VIADD R8, R8, 0x1 ;  /* 0x0000000108087836 */ /* 0x000fc60000000000 */
[----:B------:R-:W-:Y:S02]  /*4d50*/  UISETP.NE.AND UP0, UPT, UR4, 0x2, UPT ;  /* 0x000000020400788c */ /* 0x000fe4000bf05270 */
[----:B------:R-:W-:Y:S01]  /*4d60*/  ISETP.NE.AND P0, PT, R8, 0x2, PT ;  /* 0x000000020800780c */ /* 0x000fe20003f05270 */
[----:B------:R-:W-:Y:S06]  /*4d70*/  UGETNEXTWORKID.BROADCAST [UR8], [UR9] ;  /* 0x00000000080073ca */ /* 0x000fec0008000100 */
[----:B------:R-:W-:Y:S02]  /*4d80*/  USEL UR7, URZ, 0x1, UP0 ;  /* 0x00000001ff077887 */ /* 0x000fe40008000000 */
[----:B------:R-:W-:-:S04]  /*4d90*/  USEL UR5, UR4, URZ, UP0 ;  /* 0x000000ff04057287 */ /* 0x000fc80008000000 */
[----:B------:R-:W-:Y:S02]  /*4da0*/  LOP3.LUT R12, R12, UR7, RZ, 0x3c, !PT ;  /* 0x000000070c0c7c12 */ /* 0x000fe4000f8e3cff */
[----:B-1----:R-:W-:-:S04]  /*4db0*/  SHF.L.U32 R4, R10, 0x1f, RZ ;  /* 0x0000001f0a047819 */ /* 0x002fc800000006ff */
[----:B------:R-:W1:Y:S02]  /*4dc0*/  SYNCS.PHASECHK.TRANS64.TRYWAIT P1, [R2+URZ+0x380], R4 ;  /* 0x00038004020075a7 */ /* 0x000e6400080211ff */
[----:B-1----:R-:W-:Y:S05]  /*4dd0*/  @!P1 BRA `(.L_x_101) ;  /* 0x0000005000449947 */ /* 0x002fea0003800000 */
.L_x_266:
[C---:B-1----:R-:W-:Y:S01]  /*4de0*/  LEA R4, R11.reuse, UR6, 0x4 ;  /* 0x000000060b047c11 */ /* 0x042fe2000f8e20ff */
[----:B------:R-:W-:Y:S01]  /*4df0*/  VIADD R2, R2, 0x390 ;  /* 0x0000039002027836 */ /* 0x000fe20000000000 */
[----:B------:R-:W-:Y:S01]  /*4e00*/  SEL R8, R8, RZ, P0 ;  /* 0x000000ff08087207 */ /* 0x000fe20000000000 */
[----:B------:R-:W-:-:S03]  /*4e10*/  VIADD R11, R11, 0x1 ;  /* 0x000000010b0b7836 */ /* 0x000fc60000000000 */
[----:B------:R-:W1:Y:S01]  /*4e20*/  LDS.128 R4, [R4+0x410] ;  /* 0x0004100004047984 */ /* 0x000e620000000c00 */
[----:B------:R-:W-:Y:S02]  /*4e30*/  PRMT R2, RZ, 0x654, R2 ;  /* 0x00000654ff027816 */ /* 0x000fe40000000002 */
[C---:B------:R-:W-:Y:S01]  /*4e40*/  ISETP.NE.AND P1, PT, R11.reuse, 0x2, PT ;  /* 0x000000020b00780c */ /* 0x040fe20003f25270 */
[----:B------:R-:W-:Y:S01]  /*4e50*/  @!PT LDS RZ, [RZ] ;  /* 0x00000000fffff984 */ /* 0x000fe20000000800 */
[----:B------:R-:W-:Y:S01]  /*4e60*/  @!PT LDS RZ, [RZ] ;  /* 0x00000000fffff984 */ /* 0x000fe20000000800 */
[----:B------:R-:W-:Y:S01]  /*4e70*/  @!PT LDS RZ, [RZ] ;  /* 0x00000000fffff984 */ /* 0x000fe20000000800 */
[----:B------:R-:W-:Y:S01]  /*4e80*/  @!PT LDS RZ, [RZ] ;  /* 0x00000000fffff984 */ /* 0x000fe20000000800 */
[----:B------:R2:W-:Y:S06]  /*4e90*/  MEMBAR.ALL.CTA ;  /* 0x0000000000007992 */ /* 0x0005ec0000008000 */
[----:B--2---:R-:W2:Y:S01]  /*4ea0*/  FENCE.VIEW.ASYNC.S ;  /* 0x00000000000073c6 */ /* 0x004ea20000000000 */
[----:B------:R-:W-:Y:S01]  /*4eb0*/  SEL R11, R11, RZ, P1 ;  /* 0x000000ff0b0b7207 */ /* 0x000fe20000800000 */
[----:B--2---:R2:W-:Y:S01]  /*4ec0*/  SYNCS.ARRIVE.TRANS64.RED.A1T0 RZ, [R2+URZ], RZ ;  /* 0x000000ff02ff79a7 */ /* 0x0045e200081004ff */
[----:B-1----:R-:W-:-:S02]  /*4ed0*/  LOP3.LUT P3, RZ, R6, 0x1, RZ, 0xc0, !PT ;  /* 0x0000000106ff7812 */ /* 0x002fc4000786c0ff */
[----:B------:R-:W-:-:S04]  /*4ee0*/  SEL R4, RZ, 0x1, P1 ;  /* 0x00000001ff047807 */ /* 0x000fc80000800000 */
[----:B------:R-:W-:Y:S02]  /*4ef0*/  LOP3.LUT R10, R10, R4, RZ, 0x3c, !PT ;  /* 0x000000040a0a7212 */ /* 0x000fe400078e3cff */
[----:B--2---:R-:W-:-:S04]  /*4f00*/  SEL R2, RZ, 0x1, P0 ;  /* 0x00000001ff027807 */ /* 0x004fc80000000000 */
[----:B------:R-:W-:Y:S01]  /*4f10*/  LOP3.LUT R9, R9, R2, RZ, 0x3c, !PT ;  /* 0x0000000209097212 */ /* 0x000fe200078e3cff */
[----:B------:R-:W-:Y:S06]  /*4f20*/  @P3 BRA `(.L_x_102) ;  /* 0xfffffffc002c3947 */ /* 0x000fec000383ffff */
[----:B------:R-:W-:Y:S01]  /*4f30*/  ULEA UR4, UR5, UR6, 0x3 ;  /* 0x0000000605047291 */ /* 0x000fe2000f8e18ff */
[----:B------:R-:W-:-:S08]  /*4f40*/  SHF.L.U32 R2, R12, 0x1f, RZ ;  /* 0x0000001f0c027819 */ /* 0x000fd000000006ff */
[----:B------:R-:W1:Y:S02]  /*4f50*/  SYNCS.PHASECHK.TRANS64 P0, [UR4+0x390], R2 ;  /* 0x00039002ff0075a7 */ /* 0x000e640008001004 */
[----:B-1----:R-:W-:Y:S05]  /*4f60*/  @P0 BRA `(.L_x_103) ;  /* 0x0000000000080947 */ /* 0x002fea0003800000 */
[----:B------:R-:W1:Y:S02]  /*4f70*/  SYNCS.PHASECHK.TRANS64.TRYWAIT P0, [UR4+0x390], R2 ;  /* 0x00039002ff0075a7 */ /* 0x000e640008001104 */
[----:B-1----:R-:W-:Y:S05]  /*4f80*/  @!P0 BRA `(.L_x_104) ;  /* 0x0000004c00ec8947 */ /* 0x002fea0003800000 */
.L_x_103:
[----:B------:R-:W-:-:S04]  /*4f90*/  UIADD3 UR7, UPT, UPT, UR5, 0x1, URZ ;  /* 0x0000000105077890 */ /* 0x000fc8000fffe0ff */
[----:B------:R-:W-:-:S04]  /*4fa0*/  UISETP.NE.AND UP0, UPT, UR7, 0x2, UPT ;  /* 0x000000020700788c */ /* 0x000fc8000bf05270 */
[----:B------:R-:W-:Y:S02]  /*4fb0*/  USEL UR8, URZ, 0x1, UP0 ;  /* 0x00000001ff087887 */ /* 0x000fe40008000000 */
[----:B------:R-:W-:-:S04]  /*4fc0*/  USEL UR7, UR7, URZ, UP0 ;  /* 0x000000ff07077287 */ /* 0x000fc80008000000 */
[----:B------:R-:W-:Y:S01]  /*4fd0*/  ULEA UR7, UR7, UR6, 0x3 ;  /* 0x0000000607077291 */ /* 0x000fe2000f8e18ff */
[----:B-1----:R-:W-:-:S04]  /*4fe0*/  LOP3.LUT R2, R12, UR8, RZ, 0x3c, !PT ;  /* 0x000000080c027c12 */ /* 0x002fc8000f8e3cff */
[----:B------:R-:W-:-:S04]  /*4ff0*/  SHF.L.U32 R0, R2, 0x1f, RZ ;  /* 0x0000001f02007819 */ /* 0x000fc800000006ff */
[----:B------:R-:W1:Y:S02]  /*5000*/  SYNCS.PHASECHK.TRANS64 P0, [UR7+0x390], R0 ;  /* 0x00039000ff0075a7 */ /* 0x000e640008001007 */
[----:B-1----:R-:W-:Y:S05]  /*5010*/  @P0 EXIT ;  /* 0x000000000000094d */ /* 0x002fea0003800000 */
[----:B------:R-:W-:Y:S02]  /*5020*/  SHF.L.U32 R2, R2, 0x1f, RZ ;  /* 0x0000001f02027819 */ /* 0x000fe400000006ff */
[----:B------:R-:W-:-:S07]  /*5030*/  MOV R0, UR7 ;  /* 0x0000000700007c02 */ /* 0x000fce0008000f00 */
.L_x_105:
[----:B-1----:R1:W2:Y:S02]  /*5040*/  SYNCS.PHASECHK.TRANS64.TRYWAIT P0, [R0+URZ+0x390], R2 ;  /* 0x00039002000075a7 */ /* 0x0022a400080011ff */
[----:B--2---:R-:W-:Y:S05]  /*5050*/  @!P0 NANOSLEEP.SYNCS 0x989680 ;  /* 0x009896800000895d */ /* 0x004fea0003900000 */
[----:B------:R-:W2:Y:S02]  /*5060*/  @!P0 SYNCS.PHASECHK.TRANS64 P0, [R0+URZ+0x390], R2 ;  /* 0x00039002000085a7 */ /* 0x000ea400080010ff */
[----:B--2---:R-:W-:Y:S05]  /*5070*/  @P0 EXIT ;  /* 0x000000000000094d */ /* 0x004fea0003800000 */
[----:B------:R-:W-:Y:S05]  /*5080*/  BRA `(.L_x_105) ;  /* 0xfffffffc00ec7947 */ /* 0x000fea000383ffff */
.L_x_98:
[----:B------:R-:W-:Y:S05]  /*5090*/  BRA.U UP4, `(.L_x_106) ;  /* 0x0000000d04807547 */ /* 0x000fea000b800000 */
[----:B------:R-:W-:Y:S01]  /*50a0*/  UMOV UR4, 0x40 ;  /* 0x0000004000047882 */ /* 0x000fe20000000000 */
[----:B------:R-:W-:Y:S01]  /*50b0*/  NOP ;  /* 0x0000000000007918 */ /* 0x000fe20000000000 */
[----:B------:R-:W-:Y:S01]  /*50c0*/  ULEA UR5, UR48, UR4, 0x18 ;  /* 0x0000000430057291 */ /* 0x000fe2000f8ec0ff */
[----:B------:R-:W-:Y:S02]  /*50d0*/  UMOV UR6, 0x400 ;  /* 0x0000040000067882 */ /* 0x000fe40000000000 */
[----:B------:R-:W-:-:S06]  /*50e0*/  ULEA UR6, UR48, UR6, 0x18 ;  /* 0x0000000630067291 */ /* 0x000fcc000f8ec0ff */
[----:B------:R-:W1:Y:S02]  /*50f0*/  LDS.U8 R0, [UR5+0x1c] ;  /* 0x00001c05ff007984 */ /* 0x000e640008000000 */
[----:B-1----:R-:W-:-:S13]  /*5100*/  ISETP.NE.AND P0, PT, R0, RZ, PT ;  /* 0x000000ff0000720c */ /* 0x002fda0003f05270 */
[----:B------:R-:W-:Y:S05]  /*5110*/  @P0 BRA `(.L_x_107) ;  /* 0x0000000000580947 */ /* 0x000fea0003800000 */
[----:B------:R-:W-:-:S13]  /*5120*/  ELECT P0, URZ, PT ;  /* 0x0000000000ff782f */ /* 0x000fda0003800000 */
[----:B------:R-:W-:Y:S05]  /*5130*/  @!P0 BRA `(.L_x_108) ;  /* 0x0000000000608947 */ /* 0x000fea0003800000 */
[----:B------:R-:W-:Y:S01]  /*5140*/  UMOV UR4, 0x10 ;  /* 0x0000001000047882 */ /* 0x000fe20000000000 */
[----:B------:R-:W-:Y:S01]  /*5150*/  HFMA2 R0, -RZ, RZ, 0, 5.9604644775390625e-08 ;  /* 0x00000001ff007431 */ /* 0x000fe200000001ff */
[----:B------:R-:W-:-:S03]  /*5160*/  MOV R3, 0xffff ;  /* 0x0000ffff00037802 */ /* 0x000fc60000000f00 */
[----:B------:R-:W-:Y:S04]  /*5170*/  DEPBAR.LE SB1, 0x36 ;  /* 0x00009d800000791a */ /* 0x000fe80000000000 */
[----:B------:R-:W1:Y:S02]  /*5180*/  UTCATOMSWS.FIND_AND_SET.ALIGN UP0, UR4, UR4 ;  /* 0x00000004000475e3 */ /* 0x000e640008000800 */
[----:B-1----:R-:W-:Y:S01]  /*5190*/  MOV R4, UR4 ;  /* 0x0000000400047c02 */ /* 0x002fe20008000f00 */
[----:B------:R-:W-:Y:S06]  /*51a0*/  BRA.U UP0, `(.L_x_109) ;  /* 0x0000000100187547 */ /* 0x000fec000b800000 */
.L_x_110:
[----:B------:R-:W-:Y:S05]  /*51b0*/  NANOSLEEP 0x64 ;  /* 0x000000640000795d */ /* 0x000fea0003800000 */
[----:B------:R-:W-:-:S05]  /*51c0*/  UMOV UR4, 0x10 ;  /* 0x0000001000047882 */ /* 0x000fca0000000000 */
[----:B------:R-:W-:Y:S04]  /*51d0*/  DEPBAR.LE SB1, 0x36 ;  /* 0x00009d800000791a */ /* 0x000fe80000000000 */
[----:B------:R-:W1:Y:S02]  /*51e0*/  UTCATOMSWS.FIND_AND_SET.ALIGN UP0, UR4, UR4 ;  /* 0x00000004000475e3 */ /* 0x000e640008000800 */
[----:B-1----:R-:W-:Y:S01]  /*51f0*/  MOV R4, UR4 ;  /* 0x0000000400047c02 */ /* 0x002fe20008000f00 */
[----:B------:R-:W-:Y:S05]  /*5200*/  BRA.U !UP0, `(.L_x_110) ;  /* 0xfffffffd08e87547 */ /* 0x000fea000b83ffff */
.L_x_109:
[-C--:B------:R-:W-:Y:S02]  /*5210*/  SHF.L.U32 R3, R3, R4.reuse, RZ ;  /* 0x0000000403037219 */ /* 0x080fe400000006ff */
[----:B------:R-:W-:Y:S01]  /*5220*/  SHF.L.U32 R0, R0, R4, RZ ;  /* 0x0000000400007219 */ /* 0x000fe200000006ff */
[----:B------:R-:W-:Y:S02]  /*5230*/  IMAD.SHL.U32 R4, R4, 0x20, RZ ;  /* 0x0000002004047824 */ /* 0x000fe400078e00ff */
[----:B------:R1:W-:Y:S04]  /*5240*/  ATOMS.OR RZ, [UR5+0x14], R3 ;  /* 0x00001403ffff798c */ /* 0x0003e8000b000005 */
[----:B------:R1:W-:Y:S04]  /*5250*/  ATOMS.OR RZ, [UR5+0x18], R0 ;  /* 0x00001800ffff798c */ /* 0x0003e8000b000005 */
[----:B------:R1:W-:Y:S01]  /*5260*/  STS [UR6+0x430], R4 ;  /* 0x00043004ff007988 */ /* 0x0003e20008000806 */
[----:B------:R-:W-:Y:S05]  /*5270*/  BRA `(.L_x_108) ;  /* 0x0000000000107947 */ /* 0x000fea0003800000 */
.L_x_107:
[----:B------:R-:W-:Y:S02]  /*5280*/  MOV R0, 0xffffffff ;  /* 0xffffffff00007802 */ /* 0x000fe40000000f00 */
[----:B------:R-:W-:-:S03]  /*5290*/  MOV R4, 0x52c0 ;  /* 0x000052c000047802 */ /* 0x000fc60000000f00 */
[----:B------:R1:W-:Y:S04]  /*52a0*/  STS [UR6+0x430], R0 ;  /* 0x00043000ff007988 */ /* 0x0003e80008000806 */
[----:B-1---5:R-:W-:Y:S05]  /*52b0*/  CALL.REL.NOINC `($__internal_1_$__cuda_sm10x_tcgen05_guardrail_trap_phase_invalid_during_alloc) ;  /* 0x00000050006c7944 */ /* 0x022fea0003c00000 */
.L_x_108:
[----:B------:R-:W-:Y:S05]  /*52c0*/  WARPSYNC.ALL ;  /* 0x0000000000007948 */ /* 0x000fea0003800000 */
[----:B------:R-:W2:Y:S01]  /*52d0*/  S2UR UR4, SR_CgaCtaId ;  /* 0x00000000000479c3 */ /* 0x000ea20000008800 */
[----:B------:R-:W-:Y:S01]  /*52e0*/  UMOV UR13, 0x400 ;  /* 0x00000400000d7882 */ /* 0x000fe20000000000 */
[----:B------:R-:W-:-:S06]  /*52f0*/  NOP ;  /* 0x0000000000007918 */ /* 0x000fcc0000000000 */
[----:B------:R-:W-:Y:S06]  /*5300*/  BAR.ARV 0x6, 0xa0 ;  /* 0x0182800000007b1d */ /* 0x000fec0000002000 */
[----:B------:R-:W3:Y:S01]  /*5310*/  LDCU UR5, c[0x0][0x38c] ;  /* 0x00007180ff0577ac */ /* 0x000ee20008000800 */
[----:B------:R-:W-:Y:S01]  /*5320*/  LOP3.LUT R2, R2, 0xffff, RZ, 0xc0, !PT ;  /* 0x0000ffff02027812 */ /* 0x000fe200078ec0ff */
[----:B------:R-:W-:Y:S01]  /*5330*/  IMAD.MOV.U32 R11, RZ, RZ, 0x1 ;  /* 0x00000001ff0b7424 */ /* 0x000fe200078e00ff */
[----:B------:R-:W-:Y:S01]  /*5340*/  CS2R R8, SRZ ;  /* 0x0000000000087805 */ /* 0x000fe2000001ff00 */
[----:B------:R-:W4:Y:S01]  /*5350*/  LDCU UR8, c[0x0][0x38c] ;  /* 0x00007180ff0877ac */ /* 0x000f220008000800 */
[----:B------:R-:W-:Y:S01]  /*5360*/  R2UR UR15, R2 ;  /* 0x00000000020f72ca */ /* 0x000fe200000e0000 */
[----:B------:R-:W-:Y:S01]  /*5370*/  IMAD.MOV.U32 R10, RZ, RZ, RZ ;  /* 0x000000ffff0a7224 */ /* 0x000fe200078e00ff */
[----:B------:R-:W-:Y:S01]  /*5380*/  UMOV UR18, URZ ;  /* 0x000000ff00127c82 */ /* 0x000fe20008000000 */
[----:B------:R-:W-:Y:S01]  /*5390*/  UMOV UR10, URZ ;  /* 0x000000ff000a7c82 */ /* 0x000fe20008000000 */
[----:B--2---:R-:W-:Y:S01]  /*53a0*/  ULEA UR13, UR4, UR13, 0x18 ;  /* 0x0000000d040d7291 */ /* 0x004fe2000f8ec0ff */
[----:B------:R-:W-:Y:S01]  /*53b0*/  UMOV UR20, 0x0 ;  /* 0x0000000000147882 */ /* 0x000fe20000000000 */
[----:B------:R-:W-:-:S02]  /*53c0*/  UMOV UR21, 0x4100010 ;  /* 0x0410001000157882 */ /* 0x000fc40000000000 */
[----:B------:R-:W-:Y:S02]  /*53d0*/  UIADD3 UR6, UPT, UPT, UR13, 0x2800, URZ ;  /* 0x000028000d067890 */ /* 0x000fe4000fffe0ff */
[----:B------:R-:W-:Y:S02]  /*53e0*/  UIADD3 UR7, UPT, UPT, UR13, 0x1d800, URZ ;  /* 0x0001d8000d077890 */ /* 0x000fe4000fffe0ff */
[----:B---3--:R-:W-:Y:S01]  /*53f0*/  UIADD3 UR5, UPT, UPT, UR5, 0x1f, URZ ;  /* 0x0000001f05057890 */ /* 0x008fe2000fffe0ff */
[----:B-1----:R-:W1:Y:S01]  /*5400*/  LDS R0, [UR13+0x430] ;  /* 0x0004300dff007984 */ /* 0x002e620008000800 */
[----:B------:R-:W-:Y:S02]  /*5410*/  USHF.R.U32.HI UR6, URZ, 0x4, UR6 ;  /* 0x00000004ff067899 */ /* 0x000fe40008011606 */
[----:B------:R-:W-:Y:S02]  /*5420*/  USHF.R.S32.HI UR4, URZ, 0x1f, UR5 ;  /* 0x0000001fff047899 */ /* 0x000fe40008011405 */
[----:B------:R-:W-:-:S02]  /*5430*/  ULOP3.LUT UR6, UR6, 0x3fff, URZ, 0xc0, !UPT ;  /* 0x00003fff06067892 */ /* 0x000fc4000f8ec0ff */
[----:B------:R-:W-:Y:S02]  /*5440*/  ULEA.HI UR4, UR4, UR5, URZ, 0x5 ;  /* 0x0000000504047291 */ /* 0x000fe4000f8f28ff */
[----:B------:R-:W-:Y:S02]  /*5450*/  USHF.R.U32.HI UR5, URZ, 0x4, UR7 ;  /* 0x00000004ff057899 */ /* 0x000fe40008011607 */
[----:B------:R-:W-:Y:S02]  /*5460*/  USHF.R.S32.HI UR22, URZ, 0x5, UR4 ;  /* 0x00000005ff167899 */ /* 0x000fe40008011404 */
[----:B------:R-:W-:Y:S02]  /*5470*/  ULOP3.LUT UR5, UR5, 0x3fff, URZ, 0xc0, !UPT ;  /* 0x00003fff05057892 */ /* 0x000fe4000f8ec0ff */
[----:B------:R-:W-:Y:S02]  /*5480*/  UISETP.LT.AND UP0, UPT, UR22, 0x1, UPT ;  /* 0x000000011600788c */ /* 0x000fe4000bf01270 */
[----:B------:R-:W-:-:S02]  /*5490*/  ULOP3.LUT UR16, UR6, 0x10000, URZ, 0xfc, !UPT ;  /* 0x0001000006107892 */ /* 0x000fc4000f8efcff */
[----:B------:R-:W-:Y:S02]  /*54a0*/  USEL UR23, UR22, 0x1, !UP0 ;  /* 0x0000000116177887 */ /* 0x000fe4000c000000 */
[----:B------:R-:W-:Y:S02]  /*54b0*/  ULOP3.LUT UR17, UR5, 0x10000, URZ, 0xfc, !UPT ;  /* 0x0001000005117892 */ /* 0x000fe4000f8efcff */
[----:B------:R-:W-:Y:S02]  /*54c0*/  UIADD3 UR23, UPT, UPT, -UR23, URZ, URZ ;  /* 0x000000ff17177290 */ /* 0x000fe4000fffe1ff */
[----:B----4-:R-:W-:Y:S01]  /*54d0*/  UISETP.GE.AND UP4, UPT, UR8, 0x1, UPT ;  /* 0x000000010800788c */ /* 0x010fe2000bf86270 */
[----:B-1----:R-:W-:-:S15]  /*54e0*/  R2UR UR24, R0 ;  /* 0x00000000001872ca */ /* 0x002fde00000e0000 */
.L_x_117:
[----:B------:R-:W-:Y:S02]  /*54f0*/  LEA R0, R10, UR13, 0x3 ;  /* 0x0000000d0a007c11 */ /* 0x000fe4000f8e18ff */
[----:B------:R-:W-:Y:S02]  /*5500*/  SHF.L.U32 R2, R9, 0x1f, RZ ;  /* 0x0000001f09027819 */ /* 0x000fe400000006ff */
[----:B------:R-:W-:Y:S01]  /*5510*/  PLOP3.LUT P0, PT, PT, PT, UP4, 0x80, 0x8 ;  /* 0x000000000008781c */ /* 0x000fe20003f0f048 */
[----:B------:R-:W-:Y:S01]  /*5520*/  VIADD R3, R0, 0x390 ;  /* 0x0000039000037836 */ /* 0x000fe20000000000 */
[----:B-1----:R-:W1:Y:S02]  /*5530*/  SYNCS.PHASECHK.TRANS64.TRYWAIT P1, [R0+URZ+0x380], R2 ;  /* 0x00038002000075a7 */ /* 0x002e6400080211ff */
[----:B-1-3--:R-:W-:Y:S09]  /*5540*/  @!P1 BRA `(.L_x_111) ;  /* 0x0000004800949947 */ /* 0x00aff20003800000 */
.L_x_268:
[----:B------:R-:W-:Y:S01]  /*5550*/  LEA R4, R10, UR13, 0x4 ;  /* 0x0000000d0a047c11 */ /* 0x000fe2000f8e20ff */
[----:B------:R-:W-:Y:S01]  /*5560*/  @UP4 ULEA UR4, UR10, UR13, 0x3 ;  /* 0x0000000d0a044291 */ /* 0x000fe2000f8e18ff */
[----:B------:R-:W-:Y:S01]  /*5570*/  PLOP3.LUT P2, PT, PT, PT, PT, 0x80, 0x8 ;  /* 0x000000000008781c */ /* 0x000fe20003f4f070 */
[----:B------:R-:W-:Y:S01]  /*5580*/  ULEA UR19, UR18, UR13, 0x3 ;  /* 0x0000000d12137291 */ /* 0x000fe2000f8e18ff */
[----:B------:R-:W-:Y:S02]  /*5590*/  PRMT R3, RZ, 0x654, R3 ;  /* 0x00000654ff037816 */ /* 0x000fe40000000003 */
[----:B------:R-:W2:Y:S01]  /*55a0*/  LDS.128 R4, [R4+0x410] ;  /* 0x0004100004047984 */ /* 0x000ea20000000c00 */
[----:B-1----:R-:W-:Y:S02]  /*55b0*/  @P0 SHF.L.U32 R2, R8, 0x1f, RZ ;  /* 0x0000001f08020819 */ /* 0x002fe400000006ff */
[----:B------:R-:W-:Y:S01]  /*55c0*/  SHF.L.U32 R0, R11, 0x1f, RZ ;  /* 0x0000001f0b007819 */ /* 0x000fe200000006ff */
[----:B------:R-:W-:Y:S01]  /*55d0*/  @!PT LDS RZ, [RZ] ;  /* 0x00000000fffff984 */ /* 0x000fe20000000800 */
[----:B------:R-:W-:Y:S01]  /*55e0*/  @!PT LDS RZ, [RZ] ;  /* 0x00000000fffff984 */ /* 0x000fe20000000800 */
[----:B------:R-:W-:Y:S01]  /*55f0*/  @!PT LDS RZ, [RZ] ;  /* 0x00000000fffff984 */ /* 0x000fe20000000800 */
[----:B------:R-:W-:Y:S01]  /*5600*/  @!PT LDS RZ, [RZ] ;  /* 0x00000000fffff984 */ /* 0x000fe20000000800 */
[----:B------:R1:W-:Y:S06]  /*5610*/  MEMBAR.ALL.CTA ;  /* 0x0000000000007992 */ /* 0x0003ec0000008000 */
[----:B-1----:R-:W1:Y:S02]  /*5620*/  FENCE.VIEW.ASYNC.S ;  /* 0x00000000000073c6 */ /* 0x002e640000000000 */
[----:B-1----:R1:W-:Y:S01]  /*5630*/  SYNCS.ARRIVE.TRANS64.RED.A1T0 RZ, [R3+URZ], RZ ;  /* 0x000000ff03ff79a7 */ /* 0x0023e200081004ff */
[----:B------:R1:W3:Y:S01]  /*5640*/  @P0 SYNCS.PHASECHK.TRANS64.TRYWAIT P2, [UR4], R2 ;  /* 0x00000002ff0005a7 */ /* 0x0002e20008041104 */
[----:B--2---:R-:W-:Y:S01]  /*5650*/  LOP3.LUT P1, RZ, R6, 0x1, RZ, 0xc0, !PT ;  /* 0x0000000106ff7812 */ /* 0x004fe2000782c0ff */
[----:B------:R-:W2:Y:S02]  /*5660*/  SYNCS.PHASECHK.TRANS64.TRYWAIT P0, [UR19+0x3c0], R0 ;  /* 0x0003c000ff0075a7 */ /* 0x000ea40008001113 */
[----:B-123--:R-:W-:Y:S10]  /*5670*/  @!P0 BRA `(.L_x_112) ;  /* 0x00000048005c8947 */ /* 0x00eff40003800000 */
.L_x_270:
[----:B------:R-:W-:Y:S01]  /*5680*/  IADD3 R10, PT, PT, R10, 0x1, RZ ;  /* 0x000000010a0a7810 */ /* 0x000fe20007ffe0ff */
[----:B------:R-:W-:Y:S06]  /*5690*/  BRA.U !UP4, `(.L_x_113) ;  /* 0x000000010ca07547 */ /* 0x000fec000b800000 */
[----:B------:R-:W-:Y:S02]  /*56a0*/  ULEA.HI UR4, UR18, UR18, URZ, 0x1 ;  /* 0x0000001212047291 */ /* 0x000fe4000f8f08ff */
[----:B------:R-:W-:Y:S02]  /*56b0*/  UPLOP3.LUT UP2, UPT, UPT, UPT, UPT, 0x40, 0x4 ;  /* 0x000000000004789c */ /* 0x000fe40003f4e870 */
[----:B------:R-:W-:Y:S02]  /*56c0*/  USHF.L.U32 UR5, UR4, 0x5, URZ ;  /* 0x0000000504057899 */ /* 0x000fe400080006ff */
[----:B------:R-:W-:Y:S02]  /*56d0*/  ULOP3.LUT UR14, UR4, 0xffe, URZ, 0xc0, !UPT ;  /* 0x00000ffe040e7892 */ /* 0x000fe4000f8ec0ff */
[----:B------:R-:W-:Y:S02]  /*56e0*/  ULOP3.LUT UR4, UR5, 0xffffffc0, URZ, 0xc0, !UPT ;  /* 0xffffffc005047892 */ /* 0x000fe4000f8ec0ff */
[----:B------:R-:W-:-:S02]  /*56f0*/  UIADD3 UR14, UPT, UPT, -UR14, UR18, URZ ;  /* 0x000000120e0e7290 */ /* 0x000fc4000fffe1ff */
[----:B------:R-:W-:Y:S01]  /*5700*/  UIADD3 UR4, UPT, UPT, UR24, UR4, URZ ;  /* 0x0000000418047290 */ /* 0x000fe2000fffe0ff */
[----:B------:R-:W-:Y:S01]  /*5710*/  UMOV UR12, UR23 ;  /* 0x00000017000c7c82 */ /* 0x000fe20008000000 */
[----:B------:R-:W-:Y:S02]  /*5720*/  UMOV UR11, UR22 ;  /* 0x00000016000b7c82 */ /* 0x000fe40008000000 */
[----:B------:R-:W-:Y:S01]  /*5730*/  ULEA UR14, UR14, UR4, 0x14 ;  /* 0x000000040e0e7291 */ /* 0x000fe2000f8ea0ff */
[----:B------:R-:W-:-:S11]  /*5740*/  UMOV UR5, UR10 ;  /* 0x0000000a00057c82 */ /* 0x000fd60008000000 */
.L_x_116:
[----:B------:R-:W-:Y:S02]  /*5750*/  UIADD3 UR12, UPT, UPT, UR12, 0x1, URZ ;  /* 0x000000010c0c7890 */ /* 0x000fe4000fffe0ff */
[----:B--2---:R-:W-:Y:S02]  /*5760*/  ULEA UR6, UR5, UR13, 0x3 ;  /* 0x0000000d05067291 */ /* 0x004fe4000f8e18ff */
[----:B------:R-:W-:Y:S01]  /*5770*/  UISETP.NE.AND UP3, UPT, UR12, URZ, UPT ;  /* 0x000000ff0c00728c */ /* 0x000fe2000bf65270 */
[----:B---3--:R-:W-:Y:S10]  /*5780*/  @P2 BRA `(.L_x_114) ;  /* 0x00000000000c2947 */ /* 0x008ff40003800000 */
[----:B-1----:R-:W-:Y:S04]  /*5790*/  SHF.L.U32 R2, R8, 0x1f, RZ ;  /* 0x0000001f08027819 */ /* 0x002fe800000006ff */
[----:B------:R-:W1:Y:S02]  /*57a0*/  SYNCS.PHASECHK.TRANS64.TRYWAIT P0, [UR6], R2 ;  /* 0x00000002ff0075a7 */ /* 0x000e640008001106 */
[----:B-1----:R-:W-:Y:S05]  /*57b0*/  @!P0 BRA `(.L_x_115) ;  /* 0x0000004800248947 */ /* 0x002fea0003800000 */
.L_x_114:
[----:B------:R-:W-:Y:S01]  /*57c0*/  UISETP.NE.AND UP0, UPT, UR11, 0x1, UPT ;  /* 0x000000010b00788c */ /* 0x000fe2000bf05270 */
[----:B------:R-:W-:Y:S01]  /*57d0*/  PLOP3.LUT P2, PT, PT, PT, PT, 0x80, 0x8 ;  /* 0x000000000008781c */ /* 0x000fe20003f4f070 */
[----:B------:R-:W-:Y:S02]  /*57e0*/  UIADD3 UR4, UPT, UPT, UR5, 0x1, URZ ;  /* 0x0000000105047890 */ /* 0x000fe4000fffe0ff */
[----:B------:R-:W-:Y:S02]  /*57f0*/  ULEA UR8, UR5, UR17, 0x7 ;  /* 0x0000001105087291 */ /* 0x000fe4000f8e38ff */
[----:B------:R-:W-:Y:S01]  /*5800*/  UISETP.NE.AND UP1, UPT, UR4, 0x36, UPT ;  /* 0x000000360400788c */ /* 0x000fe2000bf25270 */
[----:B------:R-:W-:Y:S01]  /*5810*/  PLOP3.LUT P0, PT, PT, PT, UP0, 0x80, 0x8 ;  /* 0x000000000008781c */ /* 0x000fe20003f0f008 */
[----:B------:R-:W-:Y:S02]  /*5820*/  UIADD3 UR11, UPT, UPT, UR11, -0x1, URZ ;  /* 0xffffffff0b0b7890 */ /* 0x000fe4000fffe0ff */
[----:B------:R-:W-:Y:S02]  /*5830*/  USEL UR7, URZ, 0x1, UP1 ;  /* 0x00000001ff077887 */ /* 0x000fe40008800000 */
[----:B------:R-:W-:Y:S01]  /*5840*/  USEL UR10, UR4, URZ, UP1 ;  /* 0x000000ff040a7287 */ /* 0x000fe20008800000 */
[----:B------:R-:W-:Y:S03]  /*5850*/  UMOV UR9, 0xc0004010 ;  /* 0xc000401000097882 */ /* 0x000fe60000000000 */
[----:B------:R-:W-:Y:S01]  /*5860*/  @UP0 ULEA UR4, UR10, UR13, 0x3 ;  /* 0x0000000d0a040291 */ /* 0x000fe2000f8e18ff */
[----:B------:R-:W-:Y:S01]  /*5870*/  LOP3.LUT R8, R8, UR7, RZ, 0x3c, !PT ;  /* 0x0000000708087c12 */ /* 0x000fe2000f8e3cff */
[----:B------:R-:W-:Y:S03]  /*5880*/  UMOV UR7, 0xc0004010 ;  /* 0xc000401000077882 */ /* 0x000fe60000000000 */
[----:B-1----:R-:W-:Y:S04]  /*5890*/  @P0 SHF.L.U32 R0, R8, 0x1f, RZ ;  /* 0x0000001f08000819 */ /* 0x002fe800000006ff */
[----:B------:R2:W3:Y:S01]  /*58a0*/  @P0 SYNCS.PHASECHK.TRANS64.TRYWAIT P2, [UR4], R0 ;  /* 0x00000000ff0005a7 */ /* 0x0004e20008041104 */
[----:B------:R-:W-:Y:S02]  /*58b0*/  UIADD3 UR4, UPT, UPT, UR6, 0x1b0, URZ ;  /* 0x000001b006047890 */ /* 0x000fe4000fffe0ff */
[----:B------:R-:W-:Y:S03]  /*58c0*/  ULEA UR6, UR5, UR16, 0x7 ;  /* 0x0000001005067291 */ /* 0x000fe6000f8e38ff */
[----:B------:R-:W-:Y:S06]  /*58d0*/  UMOV UR5, UR10 ;  /* 0x0000000a00057c82 */ /* 0x000fec0008000000 */
[----:B------:R2:W-:Y:S01]  /*58e0*/  UTCQMMA gdesc[UR6], gdesc[UR8], tmem[UR14], tmem[UR20], idesc[UR21], UP2 ;  /* 0x00ff1408060075ea */ /* 0x0005e2000900030e */
[----:B------:R-:W-:Y:S01]  /*58f0*/  UPLOP3.LUT UP2, UPT, UPT, UPT, UPT, 0x80, 0x8 ;  /* 0x000000000008789c */ /* 0x000fe20003f4f070 */
[----:B------:R2:W-:Y:S01]  /*5900*/  UTCBAR.MULTICAST [UR4], URZ, UR15 ;  /* 0x000000ff040073e9 */ /* 0x0005e2000800080f */
[----:B------:R-:W-:Y:S09]  /*5910*/  BRA.U UP3, `(.L_x_116) ;  /* 0xfffffffd038c7547 */ /* 0x000ff2000b83ffff */
.L_x_113:
[----:B--2---:R-:W-:Y:S01]  /*5920*/  UIADD3 UR4, UPT, UPT, UR18, 0x1, URZ ;  /* 0x0000000112047890 */ /* 0x004fe2000fffe0ff */
[C---:B------:R-:W-:Y:S01]  /*5930*/  ISETP.NE.AND P0, PT, R10.reuse, 0x2, PT ;  /* 0x000000020a00780c */ /* 0x040fe20003f05270 */
[----:B------:R-:W-:Y:S02]  /*5940*/  UIADD3 UR5, UPT, UPT, UR19, 0x3a0, URZ ;  /* 0x000003a013057890 */ /* 0x000fe4000fffe0ff */
[----:B------:R-:W-:Y:S01]  /*5950*/  UISETP.NE.AND UP0, UPT, UR4, 0x4, UPT ;  /* 0x000000040400788c */ /* 0x000fe2000bf05270 */
[----:B-1----:R-:W-:Y:S02]  /*5960*/  SEL R0, RZ, 0x1, P0 ;  /* 0x00000001ff007807 */ /* 0x002fe40000000000 */
[----:B------:R-:W-:Y:S01]  /*5970*/  SEL R10, R10, RZ, P0 ;  /* 0x000000ff0a0a7207 */ /* 0x000fe20000000000 */
[----:B------:R-:W-:Y:S01]  /*5980*/  USEL UR6, URZ, 0x1, UP0 ;  /* 0x00000001ff067887 */ /* 0x000fe20008000000 */
[----:B------:R-:W-:Y:S01]  /*5990*/  LOP3.LUT R9, R9, R0, RZ, 0x3c, !PT ;  /* 0x0000000009097212 */ /* 0x000fe200078e3cff */
[----:B------:R-:W-:Y:S01]  /*59a0*/  USEL UR18, UR4, URZ, UP0 ;  /* 0x000000ff04127287 */ /* 0x000fe20008000000 */
[----:B------:R1:W-:Y:S03]  /*59b0*/  UTCBAR [UR5], URZ ;  /* 0x000000ff050073e9 */ /* 0x0003e600080000ff */
[----:B------:R-:W-:Y:S01]  /*59c0*/  LOP3.LUT R11, R11, UR6, RZ, 0x3c, !PT ;  /* 0x000000060b0b7c12 */ /* 0x000fe2000f8e3cff */
[----:B------:R-:W-:Y:S07]  /*59d0*/  @P1 BRA `(.L_x_117) ;  /* 0xfffffff800c41947 */ /* 0x000fee000383ffff */
[----:B------:R-:W2:Y:S01]  /*59e0*/  S2UR UR8, SR_CgaCtaId ;  /* 0x00000000000879c3 */ /* 0x000ea20000008800 */
[----:B------:R-:W-:Y:S01]  /*59f0*/  ELECT P0, URZ, PT ;  /* 0x0000000000ff782f */ /* 0x000fe20003800000 */
[----:B------:R-:W-:Y:S01]  /*5a00*/  IMAD.MOV.U32 R0, RZ, RZ, 0x1 ;  /* 0x00000001ff007424 */ /* 0x000fe200078e00ff */
[----:B------:R-:W-:Y:S01]  /*5a10*/  UIADD3 UR13, UPT, UPT, UR13, 0x3c0, URZ ;  /* 0x000003c00d0d7890 */ /* 0x000fe2000fffe0ff */
[----:B------:R-:W-:Y:S01]  /*5a20*/  SHF.L.U32 R2, R11, 0x1f, RZ ;  /* 0x0000001f0b027819 */ /* 0x000fe200000006ff */
[----:B------:R-:W-:-:S03]  /*5a30*/  UMOV UR4, 0x40 ;  /* 0x0000004000047882 */ /* 0x000fc60000000000 */
[----:B------:R-:W-:Y:S01]  /*5a40*/  UVIRTCOUNT.DEALLOC.SMPOOL 0x80 ;  /* 0x000000800000784c */ /* 0x000fe20000000000 */
[----:B--2---:R-:W-:Y:S02]  /*5a50*/  ULEA UR8, UR8, UR4, 0x18 ;  /* 0x0000000408087291 */ /* 0x004fe4000f8ec0ff */
[----:B------:R-:W-:-:S07]  /*5a60*/  ULEA UR4, UR18, UR13, 0x3 ;  /* 0x0000000d12047291 */ /* 0x000fce000f8e18ff */
[----:B------:R2:W-:Y:S02]  /*5a70*/  @P0 STS.U8 [UR8+0x1c], R0 ;  /* 0x00001c00ff000988 */ /* 0x0005e40008000008 */
[----:B------:R-:W4:Y:S02]  /*5a80*/  SYNCS.PHASECHK.TRANS64.TRYWAIT P0, [UR4], R2 ;  /* 0x00000002ff0075a7 */ /* 0x000f240008001104 */
[----:B--2-4-:R-:W-:Y:S05]  /*5a90*/  @!P0 BRA `(.L_x_118) ;  /* 0x0000004400848947 */ /* 0x014fea0003800000 */
.L_x_273:
[----:B------:R-:W-:-:S04]  /*5aa0*/  UIADD3 UR4, UPT, UPT, UR18, 0x1, URZ ;  /* 0x0000000112047890 */ /* 0x000fc8000fffe0ff */
[----:B------:R-:W-:-:S04]  /*5ab0*/  UISETP.NE.AND UP0, UPT, UR4, 0x4, UPT ;  /* 0x000000040400788c */ /* 0x000fc8000bf05270 */
[----:B------:R-:W-:Y:S02]  /*5ac0*/  USEL UR6, URZ, 0x1, UP0 ;  /* 0x00000001ff067887 */ /* 0x000fe40008000000 */
[----:B------:R-:W-:-:S04]  /*5ad0*/  USEL UR4, UR4, URZ, UP0 ;  /* 0x000000ff04047287 */ /* 0x000fc80008000000 */
[----:B-1----:R-:W-:Y:S01]  /*5ae0*/  ULEA UR5, UR4, UR13, 0x3 ;  /* 0x0000000d04057291 */ /* 0x002fe2000f8e18ff */
[----:B--2---:R-:W-:-:S04]  /*5af0*/  LOP3.LUT R2, R11, UR6, RZ, 0x3c, !PT ;  /* 0x000000060b027c12 */ /* 0x004fc8000f8e3cff */
[----:B------:R-:W-:-:S04]  /*5b00*/  SHF.L.U32 R3, R2, 0x1f, RZ ;  /* 0x0000001f02037819 */ /* 0x000fc800000006ff */
[----:B------:R-:W1:Y:S02]  /*5b10*/  SYNCS.PHASECHK.TRANS64.TRYWAIT P0, [UR5], R3 ;  /* 0x00000003ff0075a7 */ /* 0x000e640008001105 */
[----:B-1----:R-:W-:Y:S05]  /*5b20*/  @!P0 BRA `(.L_x_119) ;  /* 0x0000004400788947 */ /* 0x002fea0003800000 */
.L_x_275:
        /* <DEDUP_REMOVED lines=9> */
.L_x_277:
[----:B------:R-:W-:-:S04]  /*5bc0*/  UIADD3 UR4, UPT, UPT, UR4, 0x1, URZ ;  /* 0x0000000104047890 */ /* 0x000fc8000fffe0ff */
[----:B------:R-:W-:-:S04]  /*5bd0*/  UISETP.NE.AND UP0, UPT, UR4, 0x4, UPT ;  /* 0x000000040400788c */ /* 0x000fc8000bf05270 */
[----:B------:R-:W-:Y:S02]  /*5be0*/  USEL UR5, URZ, 0x1, UP0 ;  /* 0x00000001ff057887 */ /* 0x000fe40008000000 */
[----:B------:R-:W-:-:S04]  /*5bf0*/  USEL UR4, UR4, URZ, UP0 ;  /* 0x000000ff04047287 */ /* 0x000fc80008000000 */
[----:B------:R-:W-:Y:S01]  /*5c00*/  ULEA UR4, UR4, UR13, 0x3 ;  /* 0x0000000d04047291 */ /* 0x000fe2000f8e18ff */
[----:B------:R-:W-:-:S04]  /*5c10*/  LOP3.LUT R2, R2, UR5, RZ, 0x3c, !PT ;  /* 0x0000000502027c12 */ /* 0x000fc8000f8e3cff */
[----:B------:R-:W-:-:S04]  /*5c20*/  SHF.L.U32 R2, R2, 0x1f, RZ ;  /* 0x0000001f02027819 */ /* 0x000fc800000006ff */
[----:B------:R-:W2:Y:S02]  /*5c30*/  SYNCS.PHASECHK.TRANS64.TRYWAIT P0, [UR4], R2 ;  /* 0x00000002ff0075a7 */ /* 0x000ea40008001104 */
[----:B--2---:R-:W-:Y:S05]  /*5c40*/  @!P0 BRA `(.L_x_121) ;  /* 0x0000004400608947 */ /* 0x004fea0003800000 */
.L_x_279:
[----:B------:R-:W-:Y:S01]  /*5c50*/  NOP ;  /* 0x0000000000007918 */ /* 0x000fe20000000000 */
[----:B-1----:R-:W1:Y:S01]  /*5c60*/  LDS R0, [UR8+0x14] ;  /* 0x00001408ff007984 */ /* 0x002e620008000800 */
[----:B------:R-:W-:Y:S01]  /*5c70*/  ULOP3.LUT UR4, UR24, 0xffff, URZ, 0xc0, !UPT ;  /* 0x0000ffff18047892 */ /* 0x000fe2000f8ec0ff */
[----:B------:R-:W-:Y:S01]  /*5c80*/  UMOV UR5, 0xffff ;  /* 0x0000ffff00057882 */ /* 0x000fe20000000000 */
[----:B------:R-:W-:Y:S02]  /*5c90*/  UMOV UR6, 0x1 ;  /* 0x0000000100067882 */ /* 0x000fe40000000000 */
[----:B------:R-:W-:-:S04]  /*5ca0*/  USHF.R.U32.HI UR4, URZ, 0x5, UR4 ;  /* 0x00000005ff047899 */ /* 0x000fc80008011604 */
[----:B------:R-:W-:Y:S02]  /*5cb0*/  USHF.L.U32 UR5, UR5, UR4, URZ ;  /* 0x0000000405057299 */ /* 0x000fe400080006ff */
[----:B------:R-:W-:-:S04]  /*5cc0*/  USHF.L.U32 UR4, UR6, UR4, URZ ;  /* 0x0000000406047299 */ /* 0x000fc800080006ff */
[----:B-1----:R-:W-:-:S04]  /*5cd0*/  LOP3.LUT R0, R0, UR5, RZ, 0xc0, !PT ;  /* 0x0000000500007c12 */ /* 0x002fc8000f8ec0ff */
[----:B------:R-:W-:-:S13]  /*5ce0*/  ISETP.NE.AND P0, PT, R0, UR5, PT ;  /* 0x0000000500007c0c */ /* 0x000fda000bf05270 */
[----:B------:R-:W-:Y:S05]  /*5cf0*/  @P0 BRA `(.L_x_122) ;  /* 0x0000000000580947 */ /* 0x000fea0003800000 */
[----:B------:R-:W1:Y:S02]  /*5d00*/  LDS R0, [UR8+0x18] ;  /* 0x00001808ff007984 */ /* 0x000e640008000800 */
[----:B-1----:R-:W-:-:S04]  /*5d10*/  LOP3.LUT R0, R0, UR4, RZ, 0xc0, !PT ;  /* 0x0000000400007c12 */ /* 0x002fc8000f8ec0ff */
[----:B------:R-:W-:-:S13]  /*5d20*/  ISETP.NE.AND P0, PT, R0, UR4, PT ;  /* 0x0000000400007c0c */ /* 0x000fda000bf05270 */
[----:B------:R-:W-:Y:S05]  /*5d30*/  @P0 BRA `(.L_x_123) ;  /* 0x00000000003c0947 */ /* 0x000fea0003800000 */
[----:B------:R-:W1:Y:S01]  /*5d40*/  S2R R2, SR_LANEID ;  /* 0x0000000000027919 */ /* 0x000e620000000000 */
[----:B------:R-:W-:-:S06]  /*5d50*/  ULOP3.LUT UR5, URZ, UR5, URZ, 0x33, !UPT ;  /* 0x00000005ff057292 */ /* 0x000fcc000f8e33ff */
[----:B------:R-:W-:-:S04]  /*5d60*/  IMAD.U32 R0, RZ, RZ, UR5 ;  /* 0x00000005ff007e24 */ /* 0x000fc8000f8e00ff */
[----:B------:R2:W4:Y:S02]  /*5d70*/  REDUX UR7, R0 ;  /* 0x00000000000773c4 */ /* 0x0005240000000000 */
[----:B------:R1:W-:Y:S01]  /*5d80*/  UTCATOMSWS.AND URZ, UR5 ;  /* 0x0000000500ff79e3 */ /* 0x0003e20008000000 */
[----:B--2---:R-:W-:Y:S01]  /*5d90*/  LOP3.LUT R0, RZ, UR4, RZ, 0x33, !PT ;  /* 0x00000004ff007c12 */ /* 0x004fe2000f8e33ff */
[----:B------:R-:W-:Y:S02]  /*5da0*/  VOTEU.ANY UR4, UPT, PT ;  /* 0x0000000000047886 */ /* 0x000fe400038e0100 */
[----:B------:R-:W-:Y:S02]  /*5db0*/  UFLO.U32 UR4, UR4 ;  /* 0x00000004000472bd */ /* 0x000fe400080e0000 */
[----:B------:R-:W2:Y:S04]  /*5dc0*/  REDUX UR6, R0 ;  /* 0x00000000000673c4 */ /* 0x000ea80000000000 */
[----:B-1----:R-:W-:-:S02]  /*5dd0*/  ISETP.EQ.U32.AND P0, PT, R2, UR4, PT ;  /* 0x0000000402007c0c */ /* 0x002fc4000bf02070 */
[----:B----4-:R-:W-:-:S11]  /*5de0*/  MOV R2, UR7 ;  /* 0x0000000700027c02 */ /* 0x010fd60008000f00 */
[----:B------:R1:W-:Y:S01]  /*5df0*/  @P0 ATOMS.AND RZ, [UR8+0x14], R2 ;  /* 0x00001402ffff098c */ /* 0x0003e2000a800008 */
[----:B--2---:R-:W-:-:S05]  /*5e00*/  IMAD.U32 R0, RZ, RZ, UR6 ;  /* 0x00000006ff007e24 */ /* 0x004fca000f8e00ff */
[----:B------:R1:W-:Y:S01]  /*5e10*/  @P0 ATOMS.AND RZ, [UR8+0x18], R0 ;  /* 0x00001800ffff098c */ /* 0x0003e2000a800008 */
[----:B------:R-:W-:Y:S05]  /*5e20*/  BRA `(.L_x_124) ;  /* 0x0000000000147947 */ /* 0x000fea0003800000 */
.L_x_123:
[----:B------:R-:W-:Y:S02]  /*5e30*/  MOV R2, 0x5e50 ;  /* 0x00005e5000027802 */ /* 0x000fe40000000f00 */
[----:B---3-5:R-:W-:Y:S05]  /*5e40*/  CALL.REL.NOINC `($__internal_0_$__cuda_sm10x_tcgen05_guardrail_trap_col_being_dealloced_not_returned_by_alloc) ;  /* 0x00000044007c7944 */ /* 0x028fea0003c00000 */
[----:B------:R-:W-:Y:S05]  /*5e50*/  BRA `(.L_x_124) ;  /* 0x0000000000087947 */ /* 0x000fea0003800000 */
.L_x_122:
[----:B------:R-:W-:Y:S02]  /*5e60*/  MOV R2, 0x5e80 ;  /* 0x00005e8000027802 */ /* 0x000fe40000000f00 */
[----:B---3-5:R-:W-:Y:S05]  /*5e70*/  CALL.REL.NOINC `($__internal_2_$__cuda_sm10x_tcgen05_guardrail_trap_unallocated_columns_being_dealloced) ;  /* 0x0000004400887944 */ /* 0x028fea0003c00000 */
.L_x_124:
[----:B------:R-:W-:Y:S01]  /*5e80*/  NOP ;  /* 0x0000000000007918 */ /* 0x000fe20000000000 */
[----:B------:R-:W-:Y:S05]  /*5e90*/  EXIT ;  /* 0x000000000000794d */ /* 0x000fea0003800000 */
.L_x_106:
[----:B------:R-:W-:-:S09]  /*5ea0*/  UISETP.NE.OR UP0, UPT, UR22, 0x3, !UP3 ;  /* 0x000000031600788c */ /* 0x000fd2000df05670 */
[----:B------:R-:W-:Y:S05]  /*5eb0*/  BRA.U UP0, `(.L_x_125) ;  /* 0x0000000d00087547 */ /* 0x000fea000b800000 */
[----:B------:R-:W1:Y:S01]  /*5ec0*/  LDCU UR26, c[0x0][0x370] ;  /* 0x00006e00ff1a77ac */ /* 0x000e620008000800 */
[----:B------:R-:W2:Y:S01]  /*5ed0*/  LDC.64 R16, c[0x0][0x348] ;  /* 0x0000d200ff107b82 */ /* 0x000ea20000000a00 */
[----:B------:R-:W-:Y:S02]  /*5ee0*/  HFMA2 R13, -RZ, RZ, 0, 0 ;  /* 0x00000000ff0d7431 */ /* 0x000fe400000001ff */
[----:B------:R-:W-:Y:S01]  /*5ef0*/  IMAD.MOV.U32 R15, RZ, RZ, 0x1 ;  /* 0x00000001ff0f7424 */ /* 0x000fe200078e00ff */
[----:B------:R-:W1:Y:S01]  /*5f00*/  LDCU.128 UR28, c[0x0][0xb10] ;  /* 0x00016200ff1c77ac */ /* 0x000e620008000c00 */
[----:B------:R-:W-:Y:S01]  /*5f10*/  IMAD.MOV.U32 R14, RZ, RZ, RZ ;  /* 0x000000ffff0e7224 */ /* 0x000fe200078e00ff */
[----:B------:R-:W-:Y:S01]  /*5f20*/  MOV R7, 0x1000 ;  /* 0x0000100000077802 */ /* 0x000fe20000000f00 */
[----:B------:R-:W3:Y:S01]  /*5f30*/  LDCU UR25, c[0x0][0x374] ;  /* 0x00006e80ff1977ac */ /* 0x000ee20008000800 */
[----:B------:R-:W4:Y:S01]  /*5f40*/  LDC.64 R2, c[0x0][0x888] ;  /* 0x00022200ff027b82 */ /* 0x000f220000000a00 */
[----:B------:R-:W3:Y:S01]  /*5f50*/  LDCU UR16, c[0x0][0xb0c] ;  /* 0x00016180ff1077ac */ /* 0x000ee20008000800 */
[----:B------:R-:W2:Y:S06]  /*5f60*/  LDCU UR35, c[0x0][0xb20] ;  /* 0x00016400ff2377ac */ /* 0x000eac0008000800 */
[----:B------:R-:W4:Y:S01]  /*5f70*/  LDC.64 R4, c[0x0][0x890] ;  /* 0x00022400ff047b82 */ /* 0x000f220000000a00 */
[----:B------:R-:W2:Y:S01]  /*5f80*/  LDCU UR4, c[0x0][0xb30] ;  /* 0x00016600ff0477ac */ /* 0x000ea20008000800 */
[----:B------:R-:W-:Y:S01]  /*5f90*/  UMOV UR17, 0x400 ;  /* 0x0000040000117882 */ /* 0x000fe20000000000 */
[----:B-1----:R-:W-:-:S02]  /*5fa0*/  UIMAD.WIDE.U32 UR32, UR26, UR28, URZ ;  /* 0x0000001c1a2072a5 */ /* 0x002fc4000f8e00ff */
[----:B---3--:R-:W-:Y:S02]  /*5fb0*/  UIMAD.WIDE.U32 UR6, UR25, UR31, URZ ;  /* 0x0000001f190672a5 */ /* 0x008fe4000f8e00ff */
[----:B------:R-:W-:Y:S02]  /*5fc0*/  ULEA UR17, UR48, UR17, 0x18 ;  /* 0x0000001130117291 */ /* 0x000fe4000f8ec0ff */
[----:B------:R-:W-:Y:S02]  /*5fd0*/  UPLOP3.LUT UP3, UPT, UPT, UPT, UPT, 0x40, 0x4 ;  /* 0x000000000004789c */ /* 0x000fe40003f6e870 */
[----:B------:R-:W-:Y:S01]  /*5fe0*/  UIADD3 UR5, UPT, UPT, UR17, 0x360, URZ ;  /* 0x0000036011057890 */ /* 0x000fe2000fffe0ff */
[----:B------:R-:W-:Y:S01]  /*5ff0*/  UMOV UR32, UR33 ;  /* 0x0000002100207c82 */ /* 0x000fe20008000000 */
[----:B------:R-:W-:Y:S01]  /*6000*/  UMOV UR27, UR7 ;  /* 0x00000007001b7c82 */ /* 0x000fe20008000000 */
[----:B------:R-:W-:Y:S02]  /*6010*/  UISETP.GE.AND UP0, UPT, UR40, 0x1, UPT ;  /* 0x000000012800788c */ /* 0x000fe4000bf06270 */
[----:B------:R-:W-:Y:S01]  /*6020*/  UISETP.NE.AND UP4, UPT, UR40, 0x1, UPT ;  /* 0x000000012800788c */ /* 0x000fe2000bf85270 */
[----:B------:R-:W1:Y:S01]  /*6030*/  LDCU.64 UR14, c[0x0][0xb28] ;  /* 0x00016500ff0e77ac */ /* 0x000e620008000a00 */
[----:B------:R-:W-:-:S02]  /*6040*/  UISETP.NE.AND UP6, UPT, UR16, 0x1, UPT ;  /* 0x000000011000788c */ /* 0x000fc4000bfc5270 */
[----:B------:R-:W-:Y:S02]  /*6050*/  UISETP.NE.AND UP5, UPT, UR30, 0x1, UPT ;  /* 0x000000011e00788c */ /* 0x000fe4000bfa5270 */
[----:B------:R-:W-:Y:S02]  /*6060*/  UPRMT UR48, UR48, 0x654, UR5 ;  /* 0x0000065430307896 */ /* 0x000fe40008000005 */
[----:B------:R-:W-:Y:S02]  /*6070*/  USHF.R.U32.HI UR32, URZ, UR29, UR32 ;  /* 0x0000001dff207299 */ /* 0x000fe40008011620 */
[----:B--2---:R-:W-:Y:S02]  /*6080*/  USHF.R.U32.HI UR27, URZ, UR35, UR27 ;  /* 0x00000023ff1b7299 */ /* 0x004fe4000801161b */
[----:B------:R-:W-:-:S11]  /*6090*/  UISETP.NE.AND UP2, UPT, UR4, 0x1, UPT ;  /* 0x000000010400788c */ /* 0x000fd6000bf45270 */
.L_x_133:
[C---:B------:R-:W-:Y:S02]  /*60a0*/  LEA R12, R14.reuse, UR17, 0x3 ;  /* 0x000000110e0c7c11 */ /* 0x040fe4000f8e18ff */
[----:B------:R-:W-:Y:S02]  /*60b0*/  SHF.L.U32 R0, R13, 0x1f, RZ ;  /* 0x0000001f0d007819 */ /* 0x000fe400000006ff */
[----:B------:R-:W-:Y:S02]  /*60c0*/  LEA R8, R14, UR17, 0x4 ;  /* 0x000000110e087c11 */ /* 0x000fe4000f8e20ff */
[----:B--2---:R-:W2:Y:S02]  /*60d0*/  SYNCS.PHASECHK.TRANS64.TRYWAIT P0, [R12+URZ+0x380], R0 ;  /* 0x000380000c0075a7 */ /* 0x004ea400080011ff */
[----:B--2---:R-:W-:Y:S05]  /*60e0*/  @!P0 BRA `(.L_x_126) ;  /* 0x0000004000508947 */ /* 0x004fea0003800000 */
.L_x_280:
[----:B------:R-:W3:Y:S01]  /*60f0*/  LDS.128 R8, [R8+0x410] ;  /* 0x0004100008087984 */ /* 0x000ee20000000c00 */
[----:B------:R-:W-:Y:S01]  /*6100*/  UISETP.GE.AND UP0, UPT, UR40, 0x1, UPT ;  /* 0x000000012800788c */ /* 0x000fe2000bf06270 */
[----:B------:R-:W-:Y:S01]  /*6110*/  @!PT LDS RZ, [RZ] ;  /* 0x00000000fffff984 */ /* 0x000fe20000000800 */
[----:B------:R-:W-:Y:S01]  /*6120*/  @!PT LDS RZ, [RZ] ;  /* 0x00000000fffff984 */ /* 0x000fe20000000800 */
[----:B------:R-:W-:Y:S01]  /*6130*/  @!PT LDS RZ, [RZ] ;  /* 0x00000000fffff984 */ /* 0x000fe20000000800 */
[----:B------:R-:W-:Y:S01]  /*6140*/  @!PT LDS RZ, [RZ] ;  /* 0x00000000fffff984 */ /* 0x000fe20000000800 */
[----:B------:R1:W-:Y:S06]  /*6150*/  MEMBAR.ALL.CTA ;  /* 0x0000000000007992 */ /* 0x0003ec0000008000 */
[----:B-1----:R-:W1:Y:S01]  /*6160*/  FENCE.VIEW.ASYNC.S ;  /* 0x00000000000073c6 */ /* 0x002e620000000000 */
[----:B---3--:R-:W-:Y:S11]  /*6170*/  LOP3.LUT P0, RZ, R10, 0x1, RZ, 0xc0, !PT ;  /* 0x000000010aff7812 */ /* 0x008ff6000780c0ff */
[----:B------:R-:W-:Y:S02]  /*6180*/  @!UPT UIADD3 URZ, UPT, UPT, URZ, URZ, URZ ;  /* 0x000000fffffff290 */ /* 0x000fe4000fffe0ff */
[----:B-1----:R-:W-:Y:S01]  /*6190*/  VOTEU.ANY UP1, P0 ;  /* 0x0000000000ff7886 */ /* 0x002fe20000020100 */
[----:B------:R-:W-:Y:S11]  /*61a0*/  PLOP3.LUT P0, PT, PT, PT, UP1, 0x80, 0x8 ;  /* 0x000000000008781c */ /* 0x000ff60003f0f018 */
[----:B------:R-:W-:Y:S02]  /*61b0*/  @!UPT UIADD3 URZ, UPT, UPT, URZ, URZ, URZ ;  /* 0x000000fffffff290 */ /* 0x000fe4000fffe0ff */
[----:B--2---:R-:W-:Y:S02]  /*61c0*/  @P0 SHF.R.U32.HI R0, RZ, 0x10, R9 ;  /* 0x00000010ff000819 */ /* 0x004fe40000011609 */
[----:B------:R-:W-:Y:S02]  /*61d0*/  @P0 MOV R6, R8 ;  /* 0x0000000800060202 */ /* 0x000fe40000000f00 */
[----:B------:R-:W-:Y:S01]  /*61e0*/  @P0 R2UR UR4, R0 ;  /* 0x00000000000402ca */ /* 0x000fe200000e0000 */
[----:B------:R-:W-:Y:S01]  /*61f0*/  VIADD R0, R12, 0x390 ;  /* 0x000003900c007836 */ /* 0x000fe20000000000 */
[----:B------:R-:W-:Y:S02]  /*6200*/  @P0 LOP3.LUT R8, R9, 0xffff, RZ, 0xc0, !PT ;  /* 0x0000ffff09080812 */ /* 0x000fe400078ec0ff */
[----:B------:R-:W-:Y:S02]  /*6210*/  @P0 R2UR UR6, R6 ;  /* 0x00000000060602ca */ /* 0x000fe400000e0000 */
[----:B------:R-:W-:Y:S02]  /*6220*/  PRMT R0, RZ, 0x654, R0 ;  /* 0x00000654ff007816 */ /* 0x000fe40000000000 */
[----:B------:R-:W-:Y:S02]  /*6230*/  @P0 R2UR UR5, R8 ;  /* 0x00000000080502ca */ /* 0x000fe400000e0000 */
[----:B------:R1:W-:Y:S03]  /*6240*/  SYNCS.ARRIVE.TRANS64.RED.A1T0 RZ, [R0+URZ], RZ ;  /* 0x000000ff00ff79a7 */ /* 0x0003e600081004ff */
[----:B------:R-:W-:Y:S04]  /*6250*/  @UP1 UMOV UR24, UR4 ;  /* 0x0000000400181c82 */ /* 0x000fe80008000000 */
[----:B------:R-:W-:Y:S04]  /*6260*/  @UP1 UMOV UR13, UR6 ;  /* 0x00000006000d1c82 */ /* 0x000fe80008000000 */
[----:B------:R-:W-:Y:S01]  /*6270*/  @UP1 UMOV UR7, UR5 ;  /* 0x0000000500071c82 */ /* 0x000fe20008000000 */
[----:B------:R-:W-:Y:S05]  /*6280*/  BRA.U !UP0, `(.L_x_127) ;  /* 0x0000000108a47547 */ /* 0x000fea000b800000 */
[----:B------:R-:W-:Y:S02]  /*6290*/  UIMAD.WIDE.U32 UR10, UR7, UR31, URZ ;  /* 0x0000001f070a72a5 */ /* 0x000fe4000f8e00ff */
[----:B------:R-:W-:Y:S02]  /*62a0*/  UIMAD.WIDE.U32 UR18, UR13, UR28, URZ ;  /* 0x0000001c0d1272a5 */ /* 0x000fe4000f8e00ff */
[----:B------:R-:W-:Y:S02]  /*62b0*/  USEL UR4, UR25, UR27, !UP5 ;  /* 0x0000001b19047287 */ /* 0x000fe4000e800000 */
[----:B------:R-:W-:Y:S02]  /*62c0*/  USEL UR8, UR26, UR32, !UP6 ;  /* 0x000000201a087287 */ /* 0x000fe4000f000000 */
[----:B------:R-:W-:Y:S02]  /*62d0*/  UIMAD.WIDE.U32 UR20, UR4, UR14, URZ ;  /* 0x0000000e041472a5 */ /* 0x000fe4000f8e00ff */
[----:B------:R-:W-:Y:S01]  /*62e0*/  UIMAD.WIDE.U32 UR22, UR8, UR14, URZ ;  /* 0x0000000e081672a5 */ /* 0x000fe2000f8e00ff */
[----:B------:R-:W-:Y:S02]  /*62f0*/  UMOV UR5, UR11 ;  /* 0x0000000b00057c82 */ /* 0x000fe40008000000 */
[----:B------:R-:W-:Y:S03]  /*6300*/  USHF.R.U32.HI UR6, URZ, UR35, UR5 ;  /* 0x00000023ff067299 */ /* 0x000fe60008011605 */
[----:B------:R-:W-:Y:S01]  /*6310*/  UMOV UR5, UR19 ;  /* 0x0000001300057c82 */ /* 0x000fe20008000000 */
[----:B------:R-:W-:Y:S02]  /*6320*/  USEL UR6, UR7, UR6, !UP5 ;  /* 0x0000000607067287 */ /* 0x000fe4000e800000 */
[----:B------:R-:W-:Y:S02]  /*6330*/  USHF.R.U32.HI UR9, URZ, UR29, UR5 ;  /* 0x0000001dff097299 */ /* 0x000fe40008011605 */
[----:B------:R-:W-:Y:S01]  /*6340*/  UIMAD.WIDE.U32 UR10, UR6, UR14, URZ ;  /* 0x0000000e060a72a5 */ /* 0x000fe2000f8e00ff */
[----:B------:R-:W-:Y:S02]  /*6350*/  UMOV UR5, UR21 ;  /* 0x0000001500057c82 */ /* 0x000fe40008000000 */
[----:B------:R-:W-:Y:S03]  /*6360*/  @UP4 USHF.R.U32.HI UR4, URZ, UR15, UR5 ;  /* 0x0000000fff044299 */ /* 0x000fe60008011605 */
[----:B------:R-:W-:Y:S01]  /*6370*/  UMOV UR5, UR23 ;  /* 0x0000001700057c82 */ /* 0x000fe20008000000 */
[----:B------:R-:W-:Y:S02]  /*6380*/  UIMAD UR4, UR40, UR4, URZ ;  /* 0x00000004280472a4 */ /* 0x000fe4000f8e02ff */
[----:B------:R-:W-:Y:S02]  /*6390*/  @UP4 USHF.R.U32.HI UR8, URZ, UR15, UR5 ;  /* 0x0000000fff084299 */ /* 0x000fe40008011605 */
[----:B------:R-:W-:Y:S02]  /*63a0*/  USEL UR5, UR13, UR9, !UP6 ;  /* 0x000000090d057287 */ /* 0x000fe4000f000000 */
[----:B------:R-:W-:Y:S02]  /*63b0*/  UIMAD UR9, UR40, UR8, URZ ;  /* 0x00000008280972a4 */ /* 0x000fe4000f8e02ff */
[----:B------:R-:W-:Y:S03]  /*63c0*/  UISETP.GE.AND UP0, UPT, UR6, UR4, UPT ;  /* 0x000000040600728c */ /* 0x000fe6000bf06270 */
[----:B------:R-:W-:Y:S01]  /*63d0*/  UMOV UR4, UR11 ;  /* 0x0000000b00047c82 */ /* 0x000fe20008000000 */
[----:B------:R-:W-:Y:S02]  /*63e0*/  UISETP.GE.OR UP0, UPT, UR5, UR9, UP0 ;  /* 0x000000090500728c */ /* 0x000fe40008706670 */
[----:B------:R-:W-:Y:S02]  /*63f0*/  USHF.R.U32.HI UR4, URZ, UR15, UR4 ;  /* 0x0000000fff047299 */ /* 0x000fe40008011604 */
[----:B------:R-:W-:Y:S02]  /*6400*/  UIMAD.WIDE.U32 UR10, UR5, UR14, URZ ;  /* 0x0000000e050a72a5 */ /* 0x000fe4000f8e00ff */
[----:B------:R-:W-:Y:S04]  /*6410*/  USEL UR12, UR6, UR4, !UP4 ;  /* 0x00000004060c7287 */ /* 0x000fe8000e000000 */
[----:B------:R-:W-:Y:S01]  /*6420*/  UIADD3 UR9, UPT, UPT, -UR12, URZ, URZ ;  /* 0x000000ff0c097290 */ /* 0x000fe2000fffe1ff */
[----:B------:R-:W-:Y:S02]  /*6430*/  @!UP0 UMOV UR4, UR11 ;  /* 0x0000000b00048c82 */ /* 0x000fe40008000000 */
[----:B------:R-:W-:Y:S02]  /*6440*/  @!UP0 USHF.R.U32.HI UR4, URZ, UR15, UR4 ;  /* 0x0000000fff048299 */ /* 0x000fe40008011604 */
[----:B------:R-:W-:Y:S02]  /*6450*/  UIMAD UR9, UR40, UR9, UR6 ;  /* 0x00000009280972a4 */ /* 0x000fe4000f8e0206 */
[----:B------:R-:W-:Y:S04]  /*6460*/  @!UP0 USEL UR4, UR5, UR4, !UP4 ;  /* 0x0000000405048287 */ /* 0x000fe8000e000000 */
[----:B------:R-:W-:Y:S02]  /*6470*/  @!UP0 UIMAD UR9, UR8, UR9, UR4 ;  /* 0x00000009080982a4 */ /* 0x000fe4000f8e0204 */
[----:B------:R-:W-:Y:S02]  /*6480*/  @!UP0 UIADD3 UR10, UPT, UPT, UR12, -UR4, URZ ;  /* 0x800000040c0a8290 */ /* 0x000fe4000fffe0ff */
[----:B------:R-:W-:Y:S02]  /*6490*/  UIADD3 UR4, UPT, UPT, -UR5, URZ, URZ ;  /* 0x000000ff05047290 */ /* 0x000fe4000fffe1ff */
[----:B------:R-:W-:Y:S02]  /*64a0*/  UIADD3 UR8, UPT, UPT, -UR6, URZ, URZ ;  /* 0x000000ff06087290 */ /* 0x000fe4000fffe1ff */
[----:B------:R-:W-:Y:S02]  /*64b0*/  @!UP0 UIMAD UR6, UR10, UR40, UR5 ;  /* 0x000000280a0682a4 */ /* 0x000fe4000f8e0205 */
[----:B------:R-:W-:Y:S02]  /*64c0*/  UIMAD UR13, UR16, UR4, UR13 ;  /* 0x00000004100d72a4 */ /* 0x000fe4000f8e020d */
[----:B------:R-:W-:Y:S01]  /*64d0*/  UIMAD UR7, UR30, UR8, UR7 ;  /* 0x000000081e0772a4 */ /* 0x000fe2000f8e0207 */
[----:B------:R-:W-:Y:S02]  /*64e0*/  @!UP0 UMOV UR5, UR9 ;  /* 0x0000000900058c82 */ /* 0x000fe40008000000 */
[----:B------:R-:W-:Y:S02]  /*64f0*/  UIMAD UR13, UR5, UR16, UR13 ;  /* 0x00000010050d72a4 */ /* 0x000fe4000f8e020d */
[----:B------:R-:W-:Y:S11]  /*6500*/  UIMAD UR7, UR6, UR30, UR7 ;  /* 0x0000001e060772a4 */ /* 0x000ff6000f8e0207 */
[----:B------:R-:W-:Y:S01]  /*6510*/  @!UPT UIADD3 URZ, UPT, UPT, URZ, URZ, URZ ;  /* 0x000000fffffff290 */ /* 0x000fe2000fffe0ff */
.L_x_127:
[----:B------:R-:W2:Y:S01]  /*6520*/  @!UP2 LDCU.128 UR20, c[0x0][0xb10] ;  /* 0x00016200ff14a7ac */ /* 0x000ea20008000c00 */
[C---:B----4-:R-:W-:Y:S02]  /*6530*/  ISETP.NE.U32.AND P1, PT, R4.reuse, RZ, PT ;  /* 0x000000ff0400720c */ /* 0x050fe40003f25070 */
[----:B------:R-:W-:Y:S02]  /*6540*/  ISETP.NE.U32.AND P0, PT, R4, RZ, PT ;  /* 0x000000ff0400720c */ /* 0x000fe40003f05070 */
[C---:B------:R-:W-:Y:S02]  /*6550*/  ISETP.NE.AND.EX P1, PT, R5.reuse, RZ, PT, P1 ;  /* 0x000000ff0500720c */ /* 0x040fe40003f25310 */
[----:B------:R-:W-:Y:S01]  /*6560*/  ISETP.NE.AND.EX P0, PT, R5, RZ, PT, P0 ;  /* 0x000000ff0500720c */ /* 0x000fe20003f05300 */
[----:B------:R-:W3:Y:S01]  /*6570*/  @!UP2 LDCU UR5, c[0x0][0xb0c] ;  /* 0x00016180ff05a7ac */ /* 0x000ee20008000800 */
[----:B------:R-:W-:Y:S01]  /*6580*/  SHF.L.U32 R6, R15, 0x1f, RZ ;  /* 0x0000001f0f067819 */ /* 0x000fe200000006ff */
[----:B--2---:R-:W-:Y:S07]  /*6590*/  UIMAD.WIDE.U32 UR8, UR13, UR20, URZ ;  /* 0x000000140d0872a5 */ /* 0x004fee000f8e00ff */
[----:B------:R-:W-:Y:S01]  /*65a0*/  @!UP2 UMOV UR4, UR9 ;  /* 0x000000090004ac82 */ /* 0x000fe20008000000 */
[----:B---3--:R-:W-:Y:S02]  /*65b0*/  @!UP2 UISETP.NE.AND UP0, UPT, UR5, 0x1, UPT ;  /* 0x000000010500a88c */ /* 0x008fe4000bf05270 */
[----:B------:R-:W-:Y:S02]  /*65c0*/  @!UP2 USHF.R.U32.HI UR4, URZ, UR21, UR4 ;  /* 0x00000015ff04a299 */ /* 0x000fe40008011604 */
[----:B------:R-:W-:Y:S02]  /*65d0*/  UIMAD.WIDE.U32 UR8, UR7, UR23, URZ ;  /* 0x00000017070872a5 */ /* 0x000fe4000f8e00ff */
[----:B------:R-:W-:Y:S02]  /*65e0*/  @!UP2 USEL UR10, UR13, UR4, !UP0 ;  /* 0x000000040d0aa287 */ /* 0x000fe4000c000000 */
[----:B------:R-:W-:Y:S03]  /*65f0*/  @!UP2 UISETP.NE.AND UP0, UPT, UR22, 0x1, UPT ;  /* 0x000000011600a88c */ /* 0x000fe6000bf05270 */
[----:B------:R-:W-:Y:S02]  /*6600*/  @!UP2 UMOV UR6, UR9 ;  /* 0x000000090006ac82 */ /* 0x000fe40008000000 */
[----:B------:R-:W2:Y:S02]  /*6610*/  @!UP2 LDCU UR4, c[0x0][0xb20] ;  /* 0x00016400ff04a7ac */ /* 0x000ea40008000800 */
[----:B--2---:R-:W-:Y:S04]  /*6620*/  @!UP2 USHF.R.U32.HI UR6, URZ, UR4, UR6 ;  /* 0x00000004ff06a299 */ /* 0x004fe80008011606 */
[----:B------:R-:W-:Y:S04]  /*6630*/  @!UP2 USEL UR6, UR7, UR6, !UP0 ;  /* 0x000000060706a287 */ /* 0x000fe8000c000000 */
[----:B------:R-:W-:Y:S02]  /*6640*/  @!UP2 UIADD3 UR4, UPT, UPT, -UR10, UR6, URZ ;  /* 0x000000060a04a290 */ /* 0x000fe4000fffe1ff */
[----:B------:R-:W-:Y:S02]  /*6650*/  @!UP2 UIADD3 UR6, UPT, UPT, UR10, -UR6, URZ ;  /* 0x800000060a06a290 */ /* 0x000fe4000fffe0ff */
[----:B------:R-:W-:Y:S02]  /*6660*/  @!UP2 UIMAD UR13, UR4, UR5, UR13 ;  /* 0x00000005040da2a4 */ /* 0x000fe4000f8e020d */
[----:B------:R-:W-:Y:S01]  /*6670*/  @!UP2 UIMAD UR7, UR6, UR22, UR7 ;  /* 0x000000160607a2a4 */ /* 0x000fe2000f8e0207 */
[----:B------:R-:W-:Y:S11]  /*6680*/  BRA.U UP3, `(.L_x_128) ;  /* 0x0000000103107547 */ /* 0x000ff6000b800000 */
[----:B------:R-:W-:Y:S04]  /*6690*/  MOV R8, UR34 ;  /* 0x0000002200087c02 */ /* 0x000fe80008000f00 */
[----:B------:R-:W-:Y:S04]  /*66a0*/  SHF.L.U32 R8, R8, 0x1f, RZ ;  /* 0x0000001f08087819 */ /* 0x000fe800000006ff */
[----:B------:R-:W2:Y:S02]  /*66b0*/  SYNCS.PHASECHK.TRANS64.TRYWAIT P2, [UR17+0x378], R8 ;  /* 0x00037808ff0075a7 */ /* 0x000ea40008041111 */
[----:B--2---:R-:W-:Y:S05]  /*66c0*/  @!P2 BRA `(.L_x_129) ;  /* 0x0000003800eca947 */ /* 0x004fea0003800000 */
.L_x_128:
[----:B------:R-:W-:Y:S05]  /*66d0*/  @!P1 BRA `(.L_x_130) ;  /* 0x0000000000309947 */ /* 0x000fea0003800000 */
[----:B------:R-:W-:Y:S01]  /*66e0*/  ISETP.NE.U32.AND P1, PT, R2, RZ, PT ;  /* 0x000000ff0200720c */ /* 0x000fe20003f25070 */
[----:B------:R-:W2:Y:S01]  /*66f0*/  LDCU.64 UR4, c[0x0][0x358] ;  /* 0x00006b00ff0477ac */ /* 0x000ea20008000a00 */
[----:B------:R-:W-:Y:S02]  /*6700*/  IMAD.MOV.U32 R79, RZ, RZ, 0x1 ;  /* 0x00000001ff4f7424 */ /* 0x000fe400078e00ff */
[----:B------:R-:W-:Y:S11]  /*6710*/  ISETP.NE.AND.EX P1, PT, R3, RZ, PT, P1 ;  /* 0x000000ff0300720c */ /* 0x000ff60003f25310 */
[----:B------:R-:W-:Y:S02]  /*6720*/  @!UPT UIADD3 URZ, UPT, UPT, URZ, URZ, URZ ;  /* 0x000000fffffff290 */ /* 0x000fe4000fffe0ff */
[----:B-1----:R-:W1:Y:S01]  /*6730*/  @P1 LDC.64 R8, c[0x0][0x888] ;  /* 0x00022200ff081b82 */ /* 0x002e620000000a00 */
[----:B------:R-:W-:Y:S04]  /*6740*/  @P1 IMAD R0, R4, UR36, RZ ;  /* 0x0000002404001c24 */ /* 0x000fe8000f8e02ff */
[----:B-1----:R-:W-:Y:S04]  /*6750*/  @P1 IMAD.WIDE R8, R0, 0x4, R8 ;  /* 0x0000000400081825 */ /* 0x002fe800078e0208 */
[----:B------:R-:W-:Y:S01]  /*6760*/  HFMA2 R0, -RZ, RZ, 0, 5.9604644775390625e-08 ;  /* 0x00000001ff007431 */ /* 0x000fe200000001ff */
[----:B--2--5:R2:W5:Y:S04]  /*6770*/  @P1 LDG.E R39, desc[UR4][R8.64] ;  /* 0x0000000408271981 */ /* 0x024568000c1e1900 */
[----:B------:R-:W-:Y:S01]  /*6780*/  @!P1 PRMT R79, R0, 0x7610, R79 ;  /* 0x00007610004f9816 */ /* 0x000fe2000000004f */
[----:B--2---:R-:W3:Y:S06]  /*6790*/  @!P1 LDC R39, c[0x0][0x880] ;  /* 0x00022000ff279b82 */ /* 0x004eec0000000800 */
.L_x_130:
[----:B---3-5:R-:W-:Y:S01]  /*67a0*/  @!P0 FSETP.EQ.AND P1, PT, R39, RZ, PT ;  /* 0x000000ff2700820b */ /* 0x028fe20003f22000 */
[----:B------:R-:W-:Y:S01]  /*67b0*/  @!UPT UIADD3 URZ, UPT, UPT, URZ, URZ, URZ ;  /* 0x000000fffffff290 */ /* 0x000fe2000fffe0ff */
[----:B------:R-:W-:Y:S11]  /*67c0*/  @!P0 BRA `(.L_x_131) ;  /* 0x0000000000188947 */ /* 0x000ff60003800000 */
[----:B------:R-:W-:Y:S02]  /*67d0*/  LOP3.LUT P0, RZ, R79, 0xff, RZ, 0xc0, !PT ;  /* 0x000000ff4fff7812 */ /* 0x000fe4000780c0ff */
[----:B------:R-:W-:Y:S04]  /*67e0*/  ISETP.NE.U32.AND P1, PT, R2, RZ, PT ;  /* 0x000000ff0200720c */ /* 0x000fe80003f25070 */
[----:B------:R-:W-:Y:S04]  /*67f0*/  ISETP.NE.AND.EX P1, PT, R3, RZ, PT, P1 ;  /* 0x000000ff0300720c */ /* 0x000fe80003f25310 */
[----:B------:R-:W-:Y:S03]  /*6800*/  PLOP3.LUT P1, PT, P1, PT, PT, 0x8, 0x80 ;  /* 0x000000000080781c */ /* 0x000fe60000f2e170 */
[----:B------:R-:W-:Y:S11]  /*6810*/  @P0 FSETP.EQ.AND P1, PT, R39, RZ, PT ;  /* 0x000000ff2700020b */ /* 0x000ff60003f22000 */
[----:B------:R-:W-:Y:S02]  /*6820*/  @!UPT UIADD3 URZ, UPT, UPT, URZ, URZ, URZ ;  /* 0x000000fffffff290 */ /* 0x000fe4000fffe0ff */
.L_x_131:
[----:B------:R-:W2:Y:S01]  /*6830*/  SYNCS.PHASECHK.TRANS64.TRYWAIT P0, [UR17+0x368], R6 ;  /* 0x00036806ff0075a7 */ /* 0x000ea20008001111 */
[----:B------:R-:W-:Y:S02]  /*6840*/  ELECT P2, URZ, PT ;  /* 0x0000000000ff782f */ /* 0x000fe40003840000 */
[----:B------:R-:W-:Y:S01]  /*6850*/  IADD3 R14, PT, PT, R14, 0x1, RZ ;  /* 0x000000010e0e7810 */ /* 0x000fe20007ffe0ff */
[----:B--2---:R-:W-:Y:S10]  /*6860*/  @!P0 BRA `(.L_x_132) ;  /* 0x00000038009c8947 */ /* 0x004ff40003800000 */
.L_x_283:
[----:B------:R-:W-:Y:S01]  /*6870*/  PLOP3.LUT P1, PT, P1, P2, PT, 0xf2, 0x2f ;  /* 0x00000000002f781c */ /* 0x000fe20000f25e72 */
[----:B------:R-:W-:Y:S01]  /*6880*/  UMOV UR18, 0x0 ;  /* 0x0000000000127882 */ /* 0x000fe20000000000 */
[----:B------:R-:W-:Y:S01]  /*6890*/  UMOV UR19, 0x10000000 ;  /* 0x1000000000137882 */ /* 0x000fe20000000000 */
[----:B------:R-:W-:Y:S01]  /*68a0*/  UMOV UR12, UR36 ;  /* 0x00000024000c7c82 */ /* 0x000fe20008000000 */
[----:B------:R-:W-:Y:S01]  /*68b0*/  LOP3.LUT R15, R15, 0x1, RZ, 0x3c, !PT ;  /* 0x000000010f0f7812 */ /* 0x000fe200078e3cff */
[----:B------:R-:W-:Y:S01]  /*68c0*/  UPLOP3.LUT UP3, UPT, UPT, UPT, UPT, 0x80, 0x8 ;  /* 0x000000000008789c */ /* 0x000fe20003f6f070 */
[----:B------:R-:W-:Y:S07]  /*68d0*/  UMOV UR36, UR24 ;  /* 0x0000001800247c82 */ /* 0x000fee0008000000 */
[----:B-1----:R-:W-:Y:S01]  /*68e0*/  @!P1 IADD3 R6, P0, PT, R16, 0x580, RZ ;  /* 0x0000058010069810 */ /* 0x002fe20007f1e0ff */
[----:B------:R-:W-:Y:S03]  /*68f0*/  VOTEU.ALL UP0, P1 ;  /* 0x0000000000ff7886 */ /* 0x000fe60000800000 */
[----:B------:R-:W-:Y:S01]  /*6900*/  @!P1 R2UR UR5, R6 ;  /* 0x00000000060592ca */ /* 0x000fe200000e0000 */
[----:B------:R-:W-:Y:S01]  /*6910*/  @!P1 IMAD.X R0, RZ, RZ, R17, P0 ;  /* 0x000000ffff009224 */ /* 0x000fe200000e0611 */
[----:B------:R-:W-:Y:S01]  /*6920*/  @!UP0 USHF.L.U32 UR10, UR45, 0x6, URZ ;  /* 0x000000062d0a8899 */ /* 0x000fe200080006ff */
[----:B------:R-:W-:Y:S01]  /*6930*/  ISETP.NE.AND P0, PT, R14, 0x2, PT ;  /* 0x000000020e00780c */ /* 0x000fe20003f05270 */
[----:B------:R-:W-:Y:S02]  /*6940*/  @!UP0 USHF.L.U32 UR11, UR46, 0x6, URZ ;  /* 0x000000062e0b8899 */ /* 0x000fe400080006ff */
[----:B------:R-:W-:Y:S01]  /*6950*/  @!P1 R2UR UR4, R0 ;  /* 0x00000000000492ca */ /* 0x000fe200000e0000 */
[----:B------:R-:W-:Y:S01]  /*6960*/  @!UP0 UIADD3 UR8, UPT, UPT, UR17, 0x600, URZ ;  /* 0x0000060011088890 */ /* 0x000fe2000fffe0ff */
[----:B------:R-:W-:Y:S01]  /*6970*/  SEL R0, RZ, 0x1, P0 ;  /* 0x00000001ff007807 */ /* 0x000fe20000000000 */
[----:B------:R-:W-:Y:S01]  /*6980*/  @!UP0 UIADD3 UR9, UPT, UPT, UR17, 0x360, URZ ;  /* 0x0000036011098890 */ /* 0x000fe2000fffe0ff */
[----:B------:R-:W-:Y:S01]  /*6990*/  SEL R14, R14, RZ, P0 ;  /* 0x000000ff0e0e7207 */ /* 0x000fe20000000000 */
[----:B------:R-:W-:Y:S01]  /*69a0*/  VOTEU.ALL UP0, P1 ;  /* 0x0000000000ff7886 */ /* 0x000fe20000800000 */
[----:B------:R-:W-:Y:S01]  /*69b0*/  LOP3.LUT R13, R13, R0, RZ, 0x3c, !PT ;  /* 0x000000000d0d7212 */ /* 0x000fe200078e3cff */
[----:B------:R-:W-:Y:S01]  /*69c0*/  IMAD.U32 R8, RZ, RZ, UR5 ;  /* 0x00000005ff087e24 */ /* 0x000fe2000f8e00ff */
[----:B------:R-:W-:Y:S02]  /*69d0*/  UIADD3 UR45, UPT, UPT, UR7, UR57, URZ ;  /* 0x00000039072d7290 */ /* 0x000fe4000fffe0ff */
[----:B------:R-:W-:Y:S03]  /*69e0*/  UIADD3 UR46, UPT, UPT, UR13, UR60, URZ ;  /* 0x0000003c0d2e7290 */ /* 0x000fe6000fffe0ff */
[----:B------:R-:W-:Y:S01]  /*69f0*/  IMAD.U32 R9, RZ, RZ, UR4 ;  /* 0x00000004ff097e24 */ /* 0x000fe2000f8e00ff */
[----:B------:R-:W-:Y:S04]  /*6a00*/  @!P1 R2UR UR4, R8 ;  /* 0x00000000080492ca */ /* 0x000fe800000e0000 */
[----:B------:R-:W-:Y:S11]  /*6a10*/  @!P1 R2UR UR5, R9 ;  /* 0x00000000090592ca */ /* 0x000ff600000e0000 */
[----:B------:R-:W-:Y:S02]  /*6a20*/  @!UPT UIADD3 URZ, UPT, UPT, URZ, URZ, URZ ;  /* 0x000000fffffff290 */ /* 0x000fe4000fffe0ff */
[----:B------:R2:W-:Y:S01]  /*6a30*/  @!UP0 UTMALDG.3D [UR8], [UR4], desc[UR18] ;  /* 0x00001208040085b4 */ /* 0x0005e20008011000 */
[----:B------:R2:W-:Y:S01]  /*6a40*/  @!P1 SYNCS.ARRIVE.TRANS64.RED.A0TR RZ, [UR17+0x360], R7 ;  /* 0x00036007ffff99a7 */ /* 0x0005e20008300411 */
[----:B------:R-:W-:Y:S01]  /*6a50*/  SYNCS.ARRIVE.TRANS64.RED.A1T0 RZ, [UR48], RZ ;  /* 0x000000ffffff79a7 */ /* 0x000fe20008100430 */
[----:B------:R-:W-:Y:S05]  /*6a60*/  BRA.U UP1, `(.L_x_133) ;  /* 0xfffffff5018c7547 */ /* 0x000fea000b83ffff */
[----:B------:R-:W-:Y:S07]  /*6a70*/  MOV R0, UR17 ;  /* 0x0000001100007c02 */ /* 0x000fee0008000f00 */
.L_x_134:
[----:B-1----:R-:W-:-:S04]  /*6a80*/  SHF.L.U32 R2, R15, 0x1f, RZ ;  /* 0x0000001f0f027819 */ /* 0x002fc800000006ff */
[----:B------:R1:W3:Y:S03]  /*6a90*/  SYNCS.PHASECHK.TRANS64.TRYWAIT P0, [R0+URZ+0x368], R2 ;  /* 0x00036802000075a7 */ /* 0x0002e600080011ff */
[----:B---3--:R-:W-:Y:S05]  /*6aa0*/  @!P0 NANOSLEEP.SYNCS 0x989680 ;  /* 0x009896800000895d */ /* 0x008fea0003900000 */
[----:B------:R-:W3:Y:S02]  /*6ab0*/  @!P0 SYNCS.PHASECHK.TRANS64 P0, [R0+URZ+0x368], R2 ;  /* 0x00036802000085a7 */ /* 0x000ee400080010ff */
[----:B--23--:R-:W-:Y:S05]  /*6ac0*/  @P0 EXIT ;  /* 0x000000000000094d */ /* 0x00cfea0003800000 */
[----:B------:R-:W-:Y:S05]  /*6ad0*/  BRA `(.L_x_134) ;  /* 0xfffffffc00e87947 */ /* 0x000fea000383ffff */
.L_x_125:
[----:B------:R-:W-:-:S06]  /*6ae0*/  UISETP.GE.AND UP0, UPT, UR22, 0x4, UPT ;  /* 0x000000041600788c */ /* 0x000fcc000bf06270 */
[----:B------:R-:W-:-:S13]  /*6af0*/  PLOP3.LUT P0, PT, PT, PT, UP0, 0x80, 0x8 ;  /* 0x000000000008781c */ /* 0x000fda0003f0f008 */
[----:B------:R-:W-:Y:S05]  /*6b00*/  @!P0 EXIT ;  /* 0x000000000000894d */ /* 0x000fea0003800000 */
[----:B------:R-:W-:Y:S01]  /*6b10*/  BAR.SYNC.DEFER_BLOCKING 0x6, 0xa0 ;  /* 0x0182800000007b1d */ /* 0x000fe20000010000 */
[C---:B------:R-:W-:Y:S02]  /*6b20*/  IMAD.SHL.U32 R7, R76.reuse, 0x40, RZ ;  /* 0x000000404c077824 */ /* 0x040fe400078e00ff */
[----:B------:R-:W-:Y:S02]  /*6b30*/  HFMA2 R81, -RZ, RZ, 0, 0 ;  /* 0x00000000ff517431 */ /* 0x000fe400000001ff */
[C---:B------:R-:W-:Y:S01]  /*6b40*/  IMAD.SHL.U32 R4, R76.reuse, 0x20, RZ ;  /* 0x000000204c047824 */ /* 0x040fe200078e00ff */
[----:B------:R-:W-:Y:S01]  /*6b50*/  CS2R R82, SRZ ;  /* 0x0000000000527805 */ /* 0x000fe2000001ff00 */
[----:B------:R-:W-:Y:S01]  /*6b60*/  IMAD.SHL.U32 R6, R76, 0x2, RZ ;  /* 0x000000024c067824 */ /* 0x000fe200078e00ff */
[----:B------:R-:W-:Y:S01]  /*6b70*/  UMOV UR44, 0x400 ;  /* 0x00000400002c7882 */ /* 0x000fe20000000000 */
[----:B------:R-:W-:Y:S01]  /*6b80*/  LOP3.LUT R5, R7, 0x180, RZ, 0xc0, !PT ;  /* 0x0000018007057812 */ /* 0x000fe200078ec0ff */
[----:B------:R-:W-:Y:S01]  /*6b90*/  ULEA UR44, UR48, UR44, 0x18 ;  /* 0x0000002c302c7291 */ /* 0x000fe2000f8ec0ff */
[----:B------:R-:W-:Y:S01]  /*6ba0*/  LOP3.LUT R4, R4, 0xc00, RZ, 0xc0, !PT ;  /* 0x00000c0004047812 */ /* 0x000fe200078ec0ff */
[----:B------:R-:W1:Y:S01]  /*6bb0*/  LDC.64 R72, c[0x0][0x888] ;  /* 0x00022200ff487b82 */ /* 0x000e620000000a00 */
[----:B------:R-:W-:Y:S01]  /*6bc0*/  LOP3.LUT R6, R5, 0x20, R6, 0xf8, !PT ;  /* 0x0000002005067812 */ /* 0x000fe200078ef806 */
[----:B------:R-:W-:Y:S01]  /*6bd0*/  IMAD.SHL.U32 R5, R76, 0x8, RZ ;  /* 0x000000084c057824 */ /* 0x000fe200078e00ff */
[----:B------:R-:W-:Y:S01]  /*6be0*/  LOP3.LUT R4, R4, 0x40, R7, 0xf8, !PT ;  /* 0x0000004004047812 */ /* 0x000fe200078ef807 */
[----:B------:R-:W-:Y:S01]  /*6bf0*/  IMAD.U32 R37, R76, 0x10000, RZ ;  /* 0x000100004c257824 */ /* 0x000fe200078e00ff */
[----:B------:R-:W-:Y:S01]  /*6c00*/  UIADD3 UR4, UPT, UPT, UR44, 0x1600, URZ ;  /* 0x000016002c047890 */ /* 0x000fe2000fffe0ff */
[----:B------:R-:W-:Y:S01]  /*6c10*/  IMAD.MOV.U32 R36, RZ, RZ, RZ ;  /* 0x000000ffff247224 */ /* 0x000fe200078e00ff */
[----:B------:R-:W-:Y:S01]  /*6c20*/  LOP3.LUT R5, R6, 0x30, R5, 0x78, !PT ;  /* 0x0000003006057812 */ /* 0x000fe200078e7805 */
[----:B------:R-:W2:Y:S01]  /*6c30*/  LDC.64 R74, c[0x0][0x890] ;  /* 0x00022400ff4a7b82 */ /* 0x000ea20000000a00 */
[----:B------:R-:W-:Y:S01]  /*6c40*/  LOP3.LUT R4, R4, 0x200, R7, 0xf8, !PT ;  /* 0x0000020004047812 */ /* 0x000fe200078ef807 */
[----:B------:R-:W-:Y:S01]  /*6c50*/  IMAD.MOV.U32 R84, RZ, RZ, RZ ;  /* 0x000000ffff547224 */ /* 0x000fe200078e00ff */
[----:B------:R-:W-:Y:S01]  /*6c60*/  LOP3.LUT R37, R37, 0x600000, RZ, 0xc0, !PT ;  /* 0x0060000025257812 */ /* 0x000fe200078ec0ff */
[----:B------:R-:W-:Y:S01]  /*6c70*/  IMAD.U32 R85, RZ, RZ, UR4 ;  /* 0x00000004ff557e24 */ /* 0x000fe2000f8e00ff */
[----:B------:R-:W-:Y:S01]  /*6c80*/  LOP3.LUT R78, R4, R5, RZ, 0xfc, !PT ;  /* 0x00000005044e7212 */ /* 0x000fe200078efcff */
[----:B------:R-:W3:Y:S01]  /*6c90*/  LDS R0, [UR44+0x430] ;  /* 0x0004302cff007984 */ /* 0x000ee20008000800 */
[----:B------:R-:W-:Y:S01]  /*6ca0*/  IMAD.SHL.U32 R4, R76, 0x10, RZ ;  /* 0x000000104c047824 */ /* 0x000fe200078e00ff */
[----:B------:R-:W4:Y:S01]  /*6cb0*/  LDC.64 R70, c[0x0][0x8b0] ;  /* 0x00022c00ff467b82 */ /* 0x000f220000000a00 */
[----:B------:R-:W-:Y:S01]  /*6cc0*/  IADD3 R77, PT, PT, R78, UR44, RZ ;  /* 0x0000002c4e4d7c10 */ /* 0x000fe2000fffe0ff */
[----:B------:R-:W1:Y:S02]  /*6cd0*/  LDCU UR50, c[0x0][0x370] ;  /* 0x00006e00ff3277ac */ /* 0x000e640008000800 */
[----:B------:R-:W-:Y:S01]  /*6ce0*/  LOP3.LUT R4, R4, 0x20, RZ, 0xc0, !PT ;  /* 0x0000002004047812 */ /* 0x000fe200078ec0ff */
[----:B------:R-:W1:Y:S03]  /*6cf0*/  LDCU.64 UR62, c[0x0][0x348] ;  /* 0x00006900ff3e77ac */ /* 0x000e660008000a00 */
[----:B------:R-:W1:Y:S01]  /*6d00*/  LDC.64 R68, c[0x0][0x8a8] ;  /* 0x00022a00ff447b82 */ /* 0x000e620000000a00 */
[----:B------:R-:W-:Y:S01]  /*6d10*/  IADD3 R77, PT, PT, -R4, 0x600, R77 ;  /* 0x00000600044d7810 */ /* 0x000fe20007ffe14d */
[----:B------:R-:W1:Y:S01]  /*6d20*/  LDCU UR41, c[0x0][0xb0c] ;  /* 0x00016180ff2977ac */ /* 0x000e620008000800 */
[----:B------:R-:W1:Y:S01]  /*6d30*/  LDCU UR39, c[0x0][0xb30] ;  /* 0x00016600ff2777ac */ /* 0x000e620008000800 */
[----:B------:R-:W1:Y:S01]  /*6d40*/  LDCU.64 UR58, c[0x0][0x888] ;  /* 0x00011100ff3a77ac */ /* 0x000e620008000a00 */
[----:B------:R-:W1:Y:S01]  /*6d50*/  LDCU.64 UR42, c[0x0][0xb28] ;  /* 0x00016500ff2a77ac */ /* 0x000e620008000a00 */
[----:B------:R-:W1:Y:S01]  /*6d60*/  LDCU.128 UR52, c[0x0][0xb10] ;  /* 0x00016200ff3477ac */ /* 0x000e620008000c00 */
[----:B------:R-:W1:Y:S01]  /*6d70*/  LDCU UR49, c[0x0][0x374] ;  /* 0x00006e80ff3177ac */ /* 0x000e620008000800 */
[----:B------:R-:W-:Y:S01]  /*6d80*/  UIADD3 UR56, UPT, UPT, UR44, 0x600, URZ ;  /* 0x000006002c387890 */ /* 0x000fe2000fffe0ff */
[----:B---3--:R-:W-:-:S11]  /*6d90*/  IMAD.IADD R37, R0, 0x1, R37 ;  /* 0x0000000100257824 */ /* 0x008fd600078e0225 */
.L_x_152:
[----:B------:R-:W-:Y:S02]  /*6da0*/  LEA R3, R81, UR44, 0x3 ;  /* 0x0000002c51037c11 */ /* 0x000fe4000f8e18ff */
[----:B------:R-:W-:Y:S02]  /*6db0*/  SHF.L.U32 R0, R83, 0x1f, RZ ;  /* 0x0000001f53007819 */ /* 0x000fe400000006ff */
[----:B-1----:R-:W-:Y:S02]  /*6dc0*/  LEA R4, R81, UR44, 0x4 ;  /* 0x0000002c51047c11 */ /* 0x002fe4000f8e20ff */
[----:B------:R-:W3:Y:S02]  /*6dd0*/  SYNCS.PHASECHK.TRANS64.TRYWAIT P0, [R3+URZ+0x380], R0 ;  /* 0x00038000030075a7 */ /* 0x000ee400080011ff */
[----:B--23--:R-:W-:Y:S05]  /*6de0*/  @!P0 BRA `(.L_x_135) ;  /* 0x0000003400548947 */ /* 0x00cfea0003800000 */
.L_x_284:
[----:B------:R-:W1:Y:S01]  /*6df0*/  LDS.128 R4, [R4+0x410] ;  /* 0x0004100004047984 */ /* 0x000e620000000c00 */
[----:B------:R-:W-:Y:S01]  /*6e00*/  UISETP.GE.AND UP0, UPT, UR40, 0x1, UPT ;  /* 0x000000012800788c */ /* 0x000fe2000bf06270 */
[----:B------:R-:W-:Y:S01]  /*6e10*/  @!PT LDS RZ, [RZ] ;  /* 0x00000000fffff984 */ /* 0x000fe20000000800 */
[----:B------:R-:W-:Y:S01]  /*6e20*/  @!PT LDS RZ, [RZ] ;  /* 0x00000000fffff984 */ /* 0x000fe20000000800 */
[----:B------:R-:W-:Y:S01]  /*6e30*/  @!PT LDS RZ, [RZ] ;  /* 0x00000000fffff984 */ /* 0x000fe20000000800 */
[----:B------:R-:W-:Y:S01]  /*6e40*/  @!PT LDS RZ, [RZ] ;  /* 0x00000000fffff984 */ /* 0x000fe20000000800 */
[----:B------:R2:W-:Y:S06]  /*6e50*/  MEMBAR.ALL.CTA ;  /* 0x0000000000007992 */ /* 0x0005ec0000008000 */
[----:B--2---:R-:W2:Y:S01]  /*6e60*/  FENCE.VIEW.ASYNC.S ;  /* 0x00000000000073c6 */ /* 0x004ea20000000000 */
[----:B-1----:R-:W-:Y:S11]  /*6e70*/  LOP3.LUT P0, RZ, R6, 0x1, RZ, 0xc0, !PT ;  /* 0x0000000106ff7812 */ /* 0x002ff6000780c0ff */
[----:B------:R-:W-:Y:S02]  /*6e80*/  @!UPT UIADD3 URZ, UPT, UPT, URZ, URZ, URZ ;  /* 0x000000fffffff290 */ /* 0x000fe4000fffe0ff */
[----:B--2---:R-:W-:Y:S01]  /*6e90*/  VOTEU.ANY UP1, P0 ;  /* 0x0000000000ff7886 */ /* 0x004fe20000020100 */
[----:B------:R-:W-:Y:S01]  /*6ea0*/  PLOP3.LUT P0, PT, PT, PT, UP1, 0x80, 0x8 ;  /* 0x000000000008781c */ /* 0x000fe20003f0f018 */
[----:B------:R-:W-:Y:S11]  /*6eb0*/  UP2UR UR47, UPR, URZ, 0x2 ;  /* 0x00000002ff2f7883 */ /* 0x000ff60008000000 */
[----:B------:R-:W-:Y:S01]  /*6ec0*/  @!UPT UIADD3 URZ, UPT, UPT, URZ, URZ, URZ ;  /* 0x000000fffffff290 */ /* 0x000fe2000fffe0ff */
[----:B---3--:R-:W-:Y:S02]  /*6ed0*/  @P0 SHF.R.U32.HI R0, RZ, 0x10, R5 ;  /* 0x00000010ff000819 */ /* 0x008fe40000011605 */
        /* <DEDUP_REMOVED lines=12> */
[----:B------:R-:W2:Y:S01]  /*6fa0*/  LDCU UR12, c[0x0][0xb20] ;  /* 0x00016400ff0c77ac */ /* 0x000ea20008000800 */
[----:B------:R-:W-:Y:S02]  /*6fb0*/  UIMAD.WIDE.U32 UR4, UR49, UR55, URZ ;  /* 0x00000037310472a5 */ /* 0x000fe4000f8e00ff */
[----:B------:R-:W-:Y:S02]  /*6fc0*/  UIMAD.WIDE.U32 UR6, UR50, UR52, URZ ;  /* 0x00000034320672a5 */ /* 0x000fe4000f8e00ff */
[----:B------:R-:W-:Y:S02]  /*6fd0*/  UISETP.NE.AND UP0, UPT, UR54, 0x1, UPT ;  /* 0x000000013600788c */ /* 0x000fe4000bf05270 */
[----:B------:R-:W-:Y:S02]  /*6fe0*/  UIMAD.WIDE.U32 UR8, UR37, UR55, URZ ;  /* 0x00000037250872a5 */ /* 0x000fe4000f8e00ff */
[----:B------:R-:W-:Y:S02]  /*6ff0*/  UIMAD.WIDE.U32 UR10, UR38, UR52, URZ ;  /* 0x00000034260a72a5 */ /* 0x000fe4000f8e00ff */
[----:B------:R-:W-:Y:S02]  /*7000*/  UISETP.NE.AND UP1, UPT, UR41, 0x1, UPT ;  /* 0x000000012900788c */ /* 0x000fe4000bf25270 */
[----:B------:R-:W-:Y:S01]  /*7010*/  UISETP.NE.AND UP2, UPT, UR40, 0x1, UPT ;  /* 0x000000012800788c */ /* 0x000fe2000bf45270 */
[----:B------:R-:W-:Y:S02]  /*7020*/  UMOV UR4, UR5 ;  /* 0x0000000500047c82 */ /* 0x000fe40008000000 */
[----:B--2---:R-:W-:Y:S03]  /*7030*/  USHF.R.U32.HI UR5, URZ, UR12, UR4 ;  /* 0x0000000cff057299 */ /* 0x004fe60008011604 */
[----:B------:R-:W-:Y:S02]  /*7040*/  UMOV UR4, UR7 ;  /* 0x0000000700047c82 */ /* 0x000fe40008000000 */
[----:B------:R-:W-:Y:S02]  /*7050*/  USHF.R.U32.HI UR7, URZ, UR53, UR4 ;  /* 0x00000035ff077299 */ /* 0x000fe40008011604 */
[----:B------:R-:W-:Y:S02]  /*7060*/  USEL UR4, UR49, UR5, !UP0 ;  /* 0x0000000531047287 */ /* 0x000fe4000c000000 */
[----:B------:R-:W-:Y:S01]  /*7070*/  USEL UR7, UR50, UR7, !UP1 ;  /* 0x0000000732077287 */ /* 0x000fe2000c800000 */
[----:B------:R-:W-:Y:S01]  /*7080*/  UMOV UR5, UR9 ;  /* 0x0000000900057c82 */ /* 0x000fe20008000000 */
[----:B------:R-:W-:Y:S02]  /*7090*/  UIMAD.WIDE.U32 UR8, UR4, UR42, URZ ;  /* 0x0000002a040872a5 */ /* 0x000fe4000f8e00ff */
[----:B------:R-:W-:Y:S03]  /*70a0*/  USHF.R.U32.HI UR6, URZ, UR12, UR5 ;  /* 0x0000000cff067299 */ /* 0x000fe60008011605 */
[----:B------:R-:W-:Y:S01]  /*70b0*/  UMOV UR5, UR11 ;  /* 0x0000000b00057c82 */ /* 0x000fe20008000000 */
[----:B------:R-:W-:Y:S02]  /*70c0*/  UIMAD.WIDE.U32 UR10, UR7, UR42, URZ ;  /* 0x0000002a070a72a5 */ /* 0x000fe4000f8e00ff */
[----:B------:R-:W-:Y:S02]  /*70d0*/  USHF.R.U32.HI UR12, URZ, UR53, UR5 ;  /* 0x00000035ff0c7299 */ /* 0x000fe40008011605 */
[----:B------:R-:W-:Y:S01]  /*70e0*/  USEL UR6, UR37, UR6, !UP0 ;  /* 0x0000000625067287 */ /* 0x000fe2000c000000 */
[----:B------:R-:W-:Y:S02]  /*70f0*/  UMOV UR5, UR9 ;  /* 0x0000000900057c82 */ /* 0x000fe40008000000 */
[----:B------:R-:W-:Y:S01]  /*7100*/  UMOV UR10, UR11 ;  /* 0x0000000b000a7c82 */ /* 0x000fe20008000000 */
[----:B------:R-:W-:Y:S02]  /*7110*/  @UP2 USHF.R.U32.HI UR4, URZ, UR43, UR5 ;  /* 0x0000002bff042299 */ /* 0x000fe40008011605 */
[----:B------:R-:W-:Y:S02]  /*7120*/  @UP2 USHF.R.U32.HI UR7, URZ, UR43, UR10 ;  /* 0x0000002bff072299 */ /* 0x000fe4000801160a */
[----:B------:R-:W-:Y:S02]  /*7130*/  UIMAD UR4, UR40, UR4, URZ ;  /* 0x00000004280472a4 */ /* 0x000fe4000f8e02ff */
[----:B------:R-:W-:Y:S02]  /*7140*/  UIMAD.WIDE.U32 UR10, UR6, UR42, URZ ;  /* 0x0000002a060a72a5 */ /* 0x000fe4000f8e00ff */
[----:B------:R-:W-:Y:S02]  /*7150*/  USEL UR5, UR38, UR12, !UP1 ;  /* 0x0000000c26057287 */ /* 0x000fe4000c800000 */
[----:B------:R-:W-:Y:S02]  /*7160*/  UIMAD UR8, UR40, UR7, URZ ;  /* 0x00000007280872a4 */ /* 0x000fe4000f8e02ff */
[----:B------:R-:W-:Y:S03]  /*7170*/  UISETP.GE.AND UP0, UPT, UR6, UR4, UPT ;  /* 0x000000040600728c */ /* 0x000fe6000bf06270 */
[----:B------:R-:W-:Y:S01]  /*7180*/  UMOV UR4, UR11 ;  /* 0x0000000b00047c82 */ /* 0x000fe20008000000 */
[----:B------:R-:W-:Y:S02]  /*7190*/  UISETP.GE.OR UP0, UPT, UR5, UR8, UP0 ;  /* 0x000000080500728c */ /* 0x000fe40008706670 */
[----:B------:R-:W-:Y:S02]  /*71a0*/  USHF.R.U32.HI UR4, URZ, UR43, UR4 ;  /* 0x0000002bff047299 */ /* 0x000fe40008011604 */
[----:B------:R-:W-:Y:S02]  /*71b0*/  UIMAD.WIDE.U32 UR8, UR5, UR42, URZ ;  /* 0x0000002a050872a5 */ /* 0x000fe4000f8e00ff */
[----:B------:R-:W-:Y:S02]  /*71c0*/  USEL UR11, UR6, UR4, !UP2 ;  /* 0x00000004060b7287 */ /* 0x000fe4000d000000 */
[----:B------:R-:W-:Y:S02]  /*71d0*/  UIADD3 UR8, UPT, UPT, -UR5, URZ, URZ ;  /* 0x000000ff05087290 */ /* 0x000fe4000fffe1ff */
[----:B------:R-:W-:Y:S01]  /*71e0*/  UIADD3 UR10, UPT, UPT, -UR11, URZ, URZ ;  /* 0x000000ff0b0a7290 */ /* 0x000fe2000fffe1ff */
[----:B------:R-:W-:Y:S01]  /*71f0*/  @!UP0 UMOV UR4, UR9 ;  /* 0x0000000900048c82 */ /* 0x000fe20008000000 */
[----:B------:R-:W-:Y:S02]  /*7200*/  UIADD3 UR9, UPT, UPT, -UR6, URZ, URZ ;  /* 0x000000ff06097290 */ /* 0x000fe4000fffe1ff */
[----:B------:R-:W-:Y:S02]  /*7210*/  @!UP0 USHF.R.U32.HI UR4, URZ, UR43, UR4 ;  /* 0x0000002bff048299 */ /* 0x000fe40008011604 */
[----:B------:R-:W-:Y:S02]  /*7220*/  UIMAD UR10, UR40, UR10, UR6 ;  /* 0x0000000a280a72a4 */ /* 0x000fe4000f8e0206 */
[----:B------:R-:W-:Y:S04]  /*7230*/  @!UP0 USEL UR4, UR5, UR4, !UP2 ;  /* 0x0000000405048287 */ /* 0x000fe8000d000000 */
[----:B------:R-:W-:Y:S02]  /*7240*/  @!UP0 UIMAD UR10, UR7, UR10, UR4 ;  /* 0x0000000a070a82a4 */ /* 0x000fe4000f8e0204 */
[----:B------:R-:W-:Y:S02]  /*7250*/  @!UP0 UIADD3 UR11, UPT, UPT, UR11, -UR4, URZ ;  /* 0x800000040b0b8290 */ /* 0x000fe4000fffe0ff */
[----:B------:R-:W-:Y:S02]  /*7260*/  UIMAD UR7, UR41, UR8, UR38 ;  /* 0x00000008290772a4 */ /* 0x000fe4000f8e0226 */
[----:B------:R-:W-:Y:S02]  /*7270*/  @!UP0 UIMAD UR6, UR11, UR40, UR5 ;  /* 0x000000280b0682a4 */ /* 0x000fe4000f8e0205 */
[----:B------:R-:W-:Y:S01]  /*7280*/  UIMAD UR4, UR54, UR9, UR37 ;  /* 0x00000009360472a4 */ /* 0x000fe2000f8e0225 */
[----:B------:R-:W-:Y:S02]  /*7290*/  @!UP0 UMOV UR5, UR10 ;  /* 0x0000000a00058c82 */ /* 0x000fe40008000000 */
[----:B------:R-:W-:Y:S02]  /*72a0*/  UIMAD UR38, UR5, UR41, UR7 ;  /* 0x00000029052672a4 */ /* 0x000fe4000f8e0207 */
[----:B------:R-:W-:Y:S11]  /*72b0*/  UIMAD UR37, UR6, UR54, UR4 ;  /* 0x00000036062572a4 */ /* 0x000ff6000f8e0204 */
[----:B------:R-:W-:Y:S01]  /*72c0*/  @!UPT UIADD3 URZ, UPT, UPT, URZ, URZ, URZ ;  /* 0x000000fffffff290 */ /* 0x000fe2000fffe0ff */
.L_x_136:
[----:B------:R-:W-:Y:S01]  /*72d0*/  UISETP.NE.AND UP0, UPT, UR39, 0x1, UPT ;  /* 0x000000012700788c */ /* 0x000fe2000bf05270 */
[----:B------:R-:W-:Y:S10]  /*72e0*/  IADD3 R81, PT, PT, R81, 0x1, RZ ;  /* 0x0000000151517810 */ /* 0x000ff40007ffe0ff */
[----:B------:R-:W2:Y:S01]  /*72f0*/  @!UP0 LDCU.128 UR12, c[0x0][0xb10] ;  /* 0x00016200ff0c87ac */ /* 0x000ea20008000c00 */
[----:B------:R-:W3:Y:S01]  /*7300*/  @!UP0 LDCU UR5, c[0x0][0xb0c] ;  /* 0x00016180ff0587ac */ /* 0x000ee20008000800 */
[----:B------:R-:W4:Y:S01]  /*7310*/  @!UP0 LDCU UR10, c[0x0][0xb20] ;  /* 0x00016400ff0a87ac */ /* 0x000f220008000800 */
[----:B--2---:R-:W-:Y:S02]  /*7320*/  UIMAD.WIDE.U32 UR8, UR38, UR12, URZ ;  /* 0x0000000c260872a5 */ /* 0x004fe4000f8e00ff */
[----:B------:R-:W-:Y:S02]  /*7330*/  UIMAD.WIDE.U32 UR6, UR37, UR15, URZ ;  /* 0x0000000f250672a5 */ /* 0x000fe4000f8e00ff */
[----:B------:R-:W-:Y:S03]  /*7340*/  @!UP0 UISETP.NE.AND UP1, UPT, UR14, 0x1, UPT ;  /* 0x000000010e00888c */ /* 0x000fe6000bf25270 */
[----:B------:R-:W-:Y:S01]  /*7350*/  @!UP0 UMOV UR4, UR9 ;  /* 0x0000000900048c82 */ /* 0x000fe20008000000 */
[----:B---3--:R-:W-:Y:S02]  /*7360*/  @!UP0 UISETP.NE.AND UP2, UPT, UR5, 0x1, UPT ;  /* 0x000000010500888c */ /* 0x008fe4000bf45270 */
[----:B------:R-:W-:Y:S01]  /*7370*/  @!UP0 USHF.R.U32.HI UR4, URZ, UR13, UR4 ;  /* 0x0000000dff048299 */ /* 0x000fe20008011604 */
[----:B------:R-:W-:Y:S02]  /*7380*/  @!UP0 UMOV UR6, UR7 ;  /* 0x0000000700068c82 */ /* 0x000fe40008000000 */
[----:B----4-:R-:W-:Y:S02]  /*7390*/  @!UP0 USHF.R.U32.HI UR6, URZ, UR10, UR6 ;  /* 0x0000000aff068299 */ /* 0x010fe40008011606 */
[----:B------:R-:W-:Y:S02]  /*73a0*/  @!UP0 USEL UR7, UR38, UR4, !UP2 ;  /* 0x0000000426078287 */ /* 0x000fe4000d000000 */
[----:B------:R-:W-:Y:S04]  /*73b0*/  @!UP0 USEL UR6, UR37, UR6, !UP1 ;  /* 0x0000000625068287 */ /* 0x000fe8000c800000 */
[----:B------:R-:W-:Y:S02]  /*73c0*/  @!UP0 UIADD3 UR4, UPT, UPT, -UR7, UR6, URZ ;  /* 0x0000000607048290 */ /* 0x000fe4000fffe1ff */
[----:B------:R-:W-:Y:S02]  /*73d0*/  @!UP0 UIADD3 UR6, UPT, UPT, UR7, -UR6, URZ ;  /* 0x8000000607068290 */ /* 0x000fe4000fffe0ff */
[----:B------:R-:W-:Y:S02]  /*73e0*/  @!UP0 UIMAD UR38, UR4, UR5, UR38 ;  /* 0x00000005042682a4 */ /* 0x000fe4000f8e0226 */
[----:B------:R-:W-:Y:S02]  /*73f0*/  @!UP0 UIMAD UR37, UR6, UR14, UR37 ;  /* 0x0000000e062582a4 */ /* 0x000fe4000f8e0225 */
[----:B------:R-:W-:Y:S09]  /*7400*/  ULOP3.LUT UP0, URZ, UR56, 0x1b0, URZ, 0xc0, !UPT ;  /* 0x000001b038ff7892 */ /* 0x000ff2000f80c0ff */
[----:B------:R-:W-:Y:S05]  /*7410*/  BRA.U !UP0, `(.L_x_137) ;  /* 0x0000000108407547 */ /* 0x000fea000b800000 */
[----:B------:R-:W2:Y:S01]  /*7420*/  LDCU.64 UR8, c[0x4][0x80] ;  /* 0x01001000ff0877ac */ /* 0x000ea20008000a00 */
[----:B------:R-:W-:Y:S01]  /*7430*/  MOV R3, 0x0 ;  /* 0x0000000000037802 */ /* 0x000fe20000000f00 */
[----:B------:R-:W-:Y:S02]  /*7440*/  HFMA2 R12, -RZ, RZ, 0, 5.9604644775390625e-08 ;  /* 0x00000001ff0c7431 */ /* 0x000fe400000001ff */
[----:B------:R-:W-:Y:S02]  /*7450*/  IMAD.MOV.U32 R8, RZ, RZ, 0x70 ;  /* 0x00000070ff087424 */ /* 0x000fe400078e00ff */
[----:B------:R-:W-:Y:S01]  /*7460*/  IMAD.MOV.U32 R13, RZ, RZ, RZ ;  /* 0x000000ffff0d7224 */ /* 0x000fe200078e00ff */
[----:B------:R-:W3:Y:S01]  /*7470*/  LDCU.64 UR6, c[0x4][0x88] ;  /* 0x01001100ff0677ac */ /* 0x000ee20008000a00 */
[----:B------:R-:W4:Y:S01]  /*7480*/  LDC.64 R2, c[0x4][R3] ;  /* 0x0100000003027b82 */ /* 0x000f220000000a00 */
[----:B------:R-:W1:Y:S01]  /*7490*/  LDCU.64 UR4, c[0x4][0x8] ;  /* 0x01000100ff0477ac */ /* 0x000e620008000a00 */
[----:B--2---:R-:W-:Y:S01]  /*74a0*/  MOV R5, UR9 ;  /* 0x0000000900057c02 */ /* 0x004fe20008000f00 */
[----:B------:R-:W-:Y:S01]  /*74b0*/  IMAD.U32 R4, RZ, RZ, UR8 ;  /* 0x00000008ff047e24 */ /* 0x000fe2000f8e00ff */
[----:B---3--:R-:W-:Y:S01]  /*74c0*/  MOV R7, UR7 ;  /* 0x0000000700077c02 */ /* 0x008fe20008000f00 */
[----:B------:R-:W-:Y:S01]  /*74d0*/  IMAD.U32 R6, RZ, RZ, UR6 ;  /* 0x00000006ff067e24 */ /* 0x000fe2000f8e00ff */
[----:B-1----:R-:W-:Y:S01]  /*74e0*/  MOV R11, UR5 ;  /* 0x00000005000b7c02 */ /* 0x002fe20008000f00 */
[----:B------:R-:W-:Y:S02]  /*74f0*/  IMAD.U32 R10, RZ, RZ, UR4 ;  /* 0x00000004ff0a7e24 */ /* 0x000fe4000f8e00ff */
[----:B------:R-:W-:Y:S07]  /*7500*/  LEPC R20, `(.L_x_137) ;  /* 0x000000001014794e */ /* 0x000fee0000000000 */
[----:B----45:R-:W-:Y:S05]  /*7510*/  CALL.ABS.NOINC R2 ;  /* 0x0000000002007343 */ /* 0x030fea0003c00000 */
.L_x_137:
[----:B------:R-:W-:Y:S01]  /*7520*/  LOP3.LUT P0, RZ, R85, 0x1b0, RZ, 0xc0, !PT ;  /* 0x000001b055ff7812 */ /* 0x000fe2000780c0ff */
[----:B------:R-:W-:Y:S11]  /*7530*/  BSSY.RECONVERGENT B6, `(.L_x_138) ;  /* 0x0000013000067945 */ /* 0x000ff60003800200 */
[----:B------:R-:W-:Y:S01]  /*7540*/  @!UPT UIADD3 URZ, UPT, UPT, URZ, URZ, URZ ;  /* 0x000000fffffff290 */ /* 0x000fe2000fffe0ff */
[----:B------:R-:W-:Y:S05]  /*7550*/  @!P0 BRA `(.L_x_139) ;  /* 0x0000000000408947 */ /* 0x000fea0003800000 */
        /* <DEDUP_REMOVED lines=16> */
.L_x_139:
[----:B------:R-:W-:Y:S05]  /*7660*/  BSYNC.RECONVERGENT B6 ;  /* 0x0000000000067941 */ /* 0x000fea0003800200 */
.L_x_138:
[----:B------:R-:W-:Y:S01]  /*7670*/  ISETP.NE.U32.AND P3, PT, R74, RZ, PT ;  /* 0x000000ff4a00720c */ /* 0x000fe20003f65070 */
[----:B------:R-:W-:Y:S01]  /*7680*/  UISETP.NE.AND UP1, UPT, UR61, URZ, UPT ;  /* 0x000000ff3d00728c */ /* 0x000fe2000bf25270 */
[----:B------:R-:W-:Y:S02]  /*7690*/  ISETP.NE.U32.AND P4, PT, R70, RZ, PT ;  /* 0x000000ff4600720c */ /* 0x000fe40003f85070 */
[----:B------:R-:W-:Y:S02]  /*76a0*/  ISETP.NE.AND.EX P3, PT, R75, RZ, PT, P3 ;  /* 0x000000ff4b00720c */ /* 0x000fe40003f65330 */
[----:B------:R-:W-:Y:S02]  /*76b0*/  PLOP3.LUT P1, PT, PT, PT, PT, 0x8, 0x80 ;  /* 0x000000000080781c */ /* 0x000fe40003f2e170 */
[----:B------:R-:W-:Y:S02]  /*76c0*/  PLOP3.LUT P0, PT, PT, PT, UP1, 0x80, 0x8 ;  /* 0x000000000008781c */ /* 0x000fe40003f0f018 */
[----:B------:R-:W-:Y:S02]  /*76d0*/  ISETP.NE.AND.EX P4, PT, R71, RZ, PT, P4 ;  /* 0x000000ff4700720c */ /* 0x000fe40003f85340 */
[----:B------:R-:W2:Y:S09]  /*76e0*/  @UP1 LDCU.64 UR4, c[0x0][0x888] ;  /* 0x00011100ff0417ac */ /* 0x000eb20008000a00 */
[----:B------:R-:W-:Y:S01]  /*76f0*/  @P0 PLOP3.LUT P1, PT, P3, PT, PT, 0x80, 0x8 ;  /* 0x000000000008081c */ /* 0x000fe20001f2f070 */
[----:B--2---:R-:W-:Y:S04]  /*7700*/  @UP1 UISETP.NE.U32.AND UP0, UPT, UR4, URZ, UPT ;  /* 0x000000ff0400128c */ /* 0x004fe8000bf05070 */
[----:B------:R-:W-:Y:S04]  /*7710*/  @UP1 UISETP.NE.AND.EX UP0, UPT, UR5, URZ, UPT, UP0 ;  /* 0x000000ff0500128c */ /* 0x000fe8000bf05300 */
[----:B------:R-:W-:Y:S01]  /*7720*/  @UP1 USEL UR4, URZ, 0xffffffff, UP0 ;  /* 0xffffffffff041887 */ /* 0x000fe20008000000 */
[----:B------:R-:W-:Y:S11]  /*7730*/  @!P3 BRA `(.L_x_140) ;  /* 0x000000000030b947 */ /* 0x000ff60003800000 */
[----:B------:R-:W-:Y:S01]  /*7740*/  ISETP.NE.U32.AND P2, PT, R72, RZ, PT ;  /* 0x000000ff4800720c */ /* 0x000fe20003f45070 */
[----:B------:R-:W2:Y:S01]  /*7750*/  LDCU.64 UR6, c[0x0][0x358] ;  /* 0x00006b00ff0677ac */ /* 0x000ea20008000a00 */
[----:B------:R-:W-:Y:S02]  /*7760*/  IMAD.MOV.U32 R79, RZ, RZ, 0x1 ;  /* 0x00000001ff4f7424 */ /* 0x000fe400078e00ff */
[----:B------:R-:W-:Y:S11]  /*7770*/  ISETP.NE.AND.EX P2, PT, R73, RZ, PT, P2 ;  /* 0x000000ff4900720c */ /* 0x000ff60003f45320 */
[----:B------:R-:W-:Y:S02]  /*7780*/  @!UPT UIADD3 URZ, UPT, UPT, URZ, URZ, URZ ;  /* 0x000000fffffff290 */ /* 0x000fe4000fffe0ff */
[----:B------:R-:W3:Y:S01]  /*7790*/  @P2 LDC.64 R2, c[0x0][0x888] ;  /* 0x00022200ff022b82 */ /* 0x000ee20000000a00 */
[----:B-1----:R-:W-:Y:S04]  /*77a0*/  @P2 IMAD R0, R74, UR36, RZ ;  /* 0x000000244a002c24 */ /* 0x002fe8000f8e02ff */
[----:B---3--:R-:W-:Y:S04]  /*77b0*/  @P2 IMAD.WIDE R2, R0, 0x4, R2 ;  /* 0x0000000400022825 */ /* 0x008fe800078e0202 */
[----:B------:R-:W-:Y:S01]  /*77c0*/  HFMA2 R0, -RZ, RZ, 0, 5.9604644775390625e-08 ;  /* 0x00000001ff007431 */ /* 0x000fe200000001ff */
[----:B--2--5:R2:W5:Y:S04]  /*77d0*/  @P2 LDG.E R39, desc[UR6][R2.64] ;  /* 0x0000000602272981 */ /* 0x024568000c1e1900 */
[----:B------:R-:W-:Y:S01]  /*77e0*/  @!P2 PRMT R79, R0, 0x7610, R79 ;  /* 0x00007610004fa816 */ /* 0x000fe2000000004f */
[----:B--2---:R-:W3:Y:S06]  /*77f0*/  @!P2 LDC R39, c[0x0][0x880] ;  /* 0x00022000ff27ab82 */ /* 0x004eec0000000800 */
.L_x_140:
[----:B------:R-:W-:Y:S05]  /*7800*/  @!P4 BRA `(.L_x_141) ;  /* 0x000000000024c947 */ /* 0x000fea0003800000 */
[----:B------:R-:W-:Y:S01]  /*7810*/  ISETP.NE.U32.AND P2, PT, R68, RZ, PT ;  /* 0x000000ff4400720c */ /* 0x000fe20003f45070 */
[----:B------:R-:W2:Y:S03]  /*7820*/  LDCU.64 UR6, c[0x0][0x358] ;  /* 0x00006b00ff0677ac */ /* 0x000ea60008000a00 */
[----:B------:R-:W-:Y:S11]  /*7830*/  ISETP.NE.AND.EX P2, PT, R69, RZ, PT, P2 ;  /* 0x000000ff4500720c */ /* 0x000ff60003f45320 */
[----:B------:R-:W-:Y:S02]  /*7840*/  @!UPT UIADD3 URZ, UPT, UPT, URZ, URZ, URZ ;  /* 0x000000fffffff290 */ /* 0x000fe4000fffe0ff */
[----:B------:R-:W4:Y:S01]  /*7850*/  @P2 LDC.64 R2, c[0x0][0x8a8] ;  /* 0x00022a00ff022b82 */ /* 0x000f220000000a00 */
[----:B-1----:R-:W-:Y:S04]  /*7860*/  @P2 IMAD R0, R70, UR36, RZ ;  /* 0x0000002446002c24 */ /* 0x002fe8000f8e02ff */
[----:B----4-:R-:W-:Y:S05]  /*7870*/  @P2 IMAD.WIDE R2, R0, 0x4, R2 ;  /* 0x0000000400022825 */ /* 0x010fea00078e0202 */
[----:B--2--5:R2:W5:Y:S02]  /*7880*/  @P2 LDG.E R38, desc[UR6][R2.64] ;  /* 0x0000000602262981 */ /* 0x024564000c1e1900 */
[----:B--2---:R-:W4:Y:S02]  /*7890*/  @!P2 LDC R38, c[0x0][0x8a0] ;  /* 0x00022800ff26ab82 */ /* 0x004f240000000800 */
.L_x_141:
[----:B---3-5:R-:W-:Y:S01]  /*78a0*/  @P0 FSETP.NEU.AND P4, PT, R39, RZ, PT ;  /* 0x000000ff2700020b */ /* 0x028fe20003f8d000 */
[----:B-1----:R-:W-:Y:S01]  /*78b0*/  IMAD.U32 R0, RZ, RZ, UR4 ;  /* 0x00000004ff007e24 */ /* 0x002fe2000f8e00ff */
[----:B------:R-:W-:Y:S01]  /*78c0*/  @P0 LOP3.LUT P2, RZ, R79, 0xff, RZ, 0xc0, !PT ;  /* 0x000000ff4fff0812 */ /* 0x000fe2000784c0ff */
[----:B------:R-:W-:Y:S01]  /*78d0*/  BSSY B1, `(.L_x_142) ;  /* 0x0000039000017945 */ /* 0x000fe20003800000 */
[----:B------:R-:W-:Y:S02]  /*78e0*/  @P0 SEL R2, RZ, 0xffffffff, P4 ;  /* 0xffffffffff020807 */ /* 0x000fe40002000000 */
[----:B------:R-:W-:Y:S02]  /*78f0*/  CS2R R66, SRZ ;  /* 0x0000000000427805 */ /* 0x000fe4000001ff00 */
[----:B------:R-:W-:Y:S02]  /*7900*/  LEA R22, R36, UR44, 0x3 ;  /* 0x0000002c24167c11 */ /* 0x000fe4000f8e18ff */
[----:B------:R-:W-:Y:S02]  /*7910*/  CS2R R64, SRZ ;  /* 0x0000000000407805 */ /* 0x000fe4000001ff00 */
[----:B------:R-:W-:Y:S02]  /*7920*/  @P1 SEL R2, R0, R2, !P2 ;  /* 0x0000000200021207 */ /* 0x000fe40005000000 */
[----:B------:R-:W-:Y:S02]  /*7930*/  CS2R R18, SRZ ;  /* 0x0000000000127805 */ /* 0x000fe4000001ff00 */
[----:B------:R-:W-:Y:S02]  /*7940*/  SHF.L.U32 R3, R84, 0x1f, RZ ;  /* 0x0000001f54037819 */ /* 0x000fe400000006ff */
[----:B------:R-:W-:Y:S02]  /*7950*/  CS2R R16, SRZ ;  /* 0x0000000000107805 */ /* 0x000fe4000001ff00 */
[----:B------:R-:W-:Y:S02]  /*7960*/  @P0 LOP3.LUT R2, R2, 0x1, RZ, 0xc0, !PT ;  /* 0x0000000102020812 */ /* 0x000fe400078ec0ff */
[----:B------:R-:W-:Y:S02]  /*7970*/  PLOP3.LUT P5, PT, PT, PT, PT, 0x8, 0x80 ;  /* 0x000000000080781c */ /* 0x000fe40003fae170 */
[----:B------:R-:W-:Y:S02]  /*7980*/  ISETP.NE.U32.OR P1, PT, R2, 0x1, !P0 ;  /* 0x000000010200780c */ /* 0x000fe40004725470 */
[----:B------:R-:W-:Y:S11]  /*7990*/  LEA.HI R2, R36, R36, RZ, 0x1 ;  /* 0x0000002424027211 */ /* 0x000ff600078f08ff */
[----:B------:R-:W-:Y:S04]  /*79a0*/  @P1 SHF.L.U32 R0, R82, 0x1f, RZ ;  /* 0x0000001f52001819 */ /* 0x000fe800000006ff */
[----:B------:R1:W2:Y:S01]  /*79b0*/  @P1 SYNCS.PHASECHK.TRANS64.TRYWAIT P0, [UR44+0x360], R0 ;  /* 0x00036000ff0015a7 */ /* 0x0002a2000800112c */
[----:B------:R3:W3:Y:S01]  /*79c0*/  SYNCS.PHASECHK.TRANS64.TRYWAIT P4, [R22+URZ+0x3a0], R3 ;  /* 0x0003a003160075a7 */ /* 0x0006e200080811ff */
[C---:B-1----:R-:W-:Y:S01]  /*79d0*/  IMAD.SHL.U32 R0, R2.reuse, 0x20, RZ ;  /* 0x0000002002007824 */ /* 0x042fe200078e00ff */
[----:B------:R-:W-:Y:S04]  /*79e0*/  LOP3.LUT R2, R2, 0xffe, RZ, 0xc0, !PT ;  /* 0x00000ffe02027812 */ /* 0x000fe800078ec0ff */
[----:B------:R-:W-:Y:S01]  /*79f0*/  LOP3.LUT R0, R0, 0xffffffc0, RZ, 0xc0, !PT ;  /* 0xffffffc000007812 */ /* 0x000fe200078ec0ff */
[----:B------:R-:W-:Y:S04]  /*7a00*/  IMAD.IADD R2, R36, 0x1, -R2 ;  /* 0x0000000124027824 */ /* 0x000fe800078e0a02 */
[----:B------:R-:W-:Y:S04]  /*7a10*/  IMAD.IADD R0, R37, 0x1, R0 ;  /* 0x0000000125007824 */ /* 0x000fe800078e0200 */
[----:B------:R-:W-:Y:S01]  /*7a20*/  IMAD R2, R2, 0x100000, R0 ;  /* 0x0010000002027824 */ /* 0x000fe200078e0200 */
[----:B--2---:R-:W-:Y:S01]  /*7a30*/  @P1 PLOP3.LUT P5, PT, P0, PT, PT, 0x8, 0x80 ;  /* 0x000000000080181c */ /* 0x004fe200007ae170 */
[----:B------:R-:W-:Y:S01]  /*7a40*/  @!UPT UIADD3 URZ, UPT, UPT, URZ, URZ, URZ ;  /* 0x000000fffffff290 */ /* 0x000fe2000fffe0ff */
[----:B---3--:R-:W-:Y:S11]  /*7a50*/  @!P1 BRA `(.L_x_143) ;  /* 0x0000000000809947 */ /* 0x008ff60003800000 */
[----:B------:R-:W-:Y:S01]  /*7a60*/  ISETP.NE.U32.AND P0, PT, RZ, UR58, PT ;  /* 0x0000003aff007c0c */ /* 0x000fe2000bf05070 */
[----:B------:R-:W-:Y:S01]  /*7a70*/  BSSY B0, `(.L_x_144) ;  /* 0x0000012000007945 */ /* 0x000fe20003800000 */
[----:B------:R-:W-:Y:S02]  /*7a80*/  FSETP.NEU.AND P2, PT, R39, RZ, PT ;  /* 0x000000ff2700720b */ /* 0x000fe40003f4d000 */
[----:B------:R-:W-:Y:S02]  /*7a90*/  CS2R R18, SRZ ;  /* 0x0000000000127805 */ /* 0x000fe4000001ff00 */
[----:B------:R-:W-:Y:S02]  /*7aa0*/  ISETP.NE.AND.EX P0, PT, RZ, UR59, PT, P0 ;  /* 0x0000003bff007c0c */ /* 0x000fe4000bf05300 */
[----:B------:R-:W-:Y:S02]  /*7ab0*/  CS2R R16, SRZ ;  /* 0x0000000000107805 */ /* 0x000fe4000001ff00 */
[----:B------:R-:W-:Y:S02]  /*7ac0*/  LOP3.LUT P1, RZ, R79, 0xff, RZ, 0xc0, !PT ;  /* 0x000000ff4fff7812 */ /* 0x000fe4000782c0ff */
[----:B------:R-:W-:Y:S02]  /*7ad0*/  CS2R R66, SRZ ;  /* 0x0000000000427805 */ /* 0x000fe4000001ff00 */
[----:B------:R-:W-:Y:S02]  /*7ae0*/  SEL R0, RZ, 0xffffffff, P2 ;  /* 0xffffffffff007807 */ /* 0x000fe40001000000 */
[----:B------:R-:W-:Y:S02]  /*7af0*/  CS2R R64, SRZ ;  /* 0x0000000000407805 */ /* 0x000fe4000001ff00 */
[----:B------:R-:W-:Y:S04]  /*7b00*/  SEL R4, RZ, 0xffffffff, P0 ;  /* 0xffffffffff047807 */ /* 0x000fe80000000000 */
[----:B------:R-:W-:Y:S04]  /*7b10*/  @P3 SEL R0, R4, R0, !P1 ;  /* 0x0000000004003207 */ /* 0x000fe80004800000 */
[----:B------:R-:W-:Y:S04]  /*7b20*/  LOP3.LUT R0, R0, 0x1, RZ, 0xc0, !PT ;  /* 0x0000000100007812 */ /* 0x000fe800078ec0ff */
[----:B------:R-:W-:Y:S01]  /*7b30*/  ISETP.NE.U32.AND P0, PT, R0, 0x1, PT ;  /* 0x000000010000780c */ /* 0x000fe20003f05070 */
[----:B------:R-:W-:Y:S01]  /*7b40*/  @!UPT UIADD3 URZ, UPT, UPT, URZ, URZ, URZ ;  /* 0x000000fffffff290 */ /* 0x000fe2000fffe0ff */
[----:B------:R-:W-:Y:S11]  /*7b50*/  @!P5 BRA `(.L_x_145) ;  /* 0x00000000000cd947 */ /* 0x000ff60003800000 */
[----:B------:R-:W-:Y:S04]  /*7b60*/  SHF.L.U32 R4, R82, 0x1f, RZ ;  /* 0x0000001f52047819 */ /* 0x000fe800000006ff */
[----:B------:R-:W1:Y:S02]  /*7b70*/  SYNCS.PHASECHK.TRANS64.TRYWAIT P1, [UR44+0x360], R4 ;  /* 0x00036004ff0075a7 */ /* 0x000e64000802112c */
[----:B-1----:R-:W-:Y:S05]  /*7b80*/  @!P1 BRA `(.L_x_146) ;  /* 0x0000002800009947 */ /* 0x002fea0003800000 */
.L_x_145:
[----:B------:R-:W-:Y:S05]  /*7b90*/  BSYNC B0 ;  /* 0x0000000000007941 */ /* 0x000fea0003800000 */
.L_x_144:
[----:B------:R2:W3:Y:S01]  /*7ba0*/  @P0 LDS.128 R16, [R78+UR44+0x600] ;  /* 0x0006002c4e100984 */ /* 0x0004e20008000c00 */
[----:B------:R-:W-:Y:S01]  /*7bb0*/  UIADD3 UR4, UPT, UPT, UR44, 0x368, URZ ;  /* 0x000003682c047890 */ /* 0x000fe2000fffe0ff */
[----:B------:R-:W-:Y:S02]  /*7bc0*/  LOP3.LUT R82, R82, 0x1, RZ, 0x3c, !PT ;  /* 0x0000000152527812 */ /* 0x000fe400078e3cff */
[----:B------:R2:W1:Y:S01]  /*7bd0*/  @P0 LDS.128 R64, [R77+0x10] ;  /* 0x000010004d400984 */ /* 0x0004620000000c00 */
[----:B------:R-:W-:Y:S01]  /*7be0*/  UPRMT UR4, UR48, 0x654, UR4 ;  /* 0x0000065430047896 */ /* 0x000fe20008000004 */
[----:B------:R-:W-:Y:S01]  /*7bf0*/  @!PT LDS RZ, [RZ] ;  /* 0x00000000fffff984 */ /* 0x000fe20000000800 */
[----:B------:R-:W-:Y:S01]  /*7c00*/  @!PT LDS RZ, [RZ] ;  /* 0x00000000fffff984 */ /* 0x000fe20000000800 */
[----:B------:R-:W-:Y:S01]  /*7c10*/  @!PT LDS RZ, [RZ] ;  /* 0x00000000fffff984 */ /* 0x000fe20000000800 */
[----:B------:R-:W-:Y:S01]  /*7c20*/  @!PT LDS RZ, [RZ] ;  /* 0x00000000fffff984 */ /* 0x000fe20000000800 */
[----:B------:R5:W-:Y:S06]  /*7c30*/  MEMBAR.ALL.CTA ;  /* 0x0000000000007992 */ /* 0x000bec0000008000 */
[----:B-----5:R-:W5:Y:S02]  /*7c40*/  FENCE.VIEW.ASYNC.S ;  /* 0x00000000000073c6 */ /* 0x020f640000000000 */
[----:B-----5:R-:W-:Y:S03]  /*7c50*/  SYNCS.ARRIVE.TRANS64.RED.A1T0 RZ, [UR4], RZ ;  /* 0x000000ffffff79a7 */ /* 0x020fe60008100404 */
.L_x_143:
[----:B------:R-:W-:Y:S05]  /*7c60*/  BSYNC B1 ;  /* 0x0000000000017941 */ /* 0x000fea0003800000 */
.L_x_142:
[----:B-1----:R-:W-:Y:S04]  /*7c70*/  SHF.R.U32.HI R0, RZ, 0x15, R2 ;  /* 0x00000015ff007819 */ /* 0x002fe80000011602 */
[----:B------:R-:W-:Y:S01]  /*7c80*/  LOP3.LUT P0, RZ, R0, 0x3, R80, 0x48, !PT ;  /* 0x0000000300ff7812 */ /* 0x000fe20007804850 */
[----:B------:R-:W-:Y:S01]  /*7c90*/  @!UPT UIADD3 URZ, UPT, UPT, URZ, URZ, URZ ;  /* 0x000000fffffff290 */ /* 0x000fe2000fffe0ff */
[----:B------:R-:W-:Y:S11]  /*7ca0*/  @P4 BRA `(.L_x_147) ;  /* 0x0000000000084947 */ /* 0x000ff60003800000 */
[----:B------:R-:W1:Y:S02]  /*7cb0*/  SYNCS.PHASECHK.TRANS64.TRYWAIT P1, [R22+URZ+0x3a0], R3 ;  /* 0x0003a003160075a7 */ /* 0x000e6400080211ff */
[----:B-1----:R-:W-:Y:S05]  /*7cc0*/  @!P1 BRA `(.L_x_148) ;  /* 0x0000002400c89947 */ /* 0x002fea0003800000 */
.L_x_147:
[----:B------:R-:W-:Y:S05]  /*7cd0*/  @!P0 BRA `(.L_x_149) ;  /* 0x0000000000408947 */ /* 0x000fea0003800000 */
[----:B------:R-:W1:Y:S01]  /*7ce0*/  LDCU.64 UR8, c[0x4][0x70] ;  /* 0x01000e00ff0877ac */ /* 0x000e620008000a00 */
[----:B------:R-:W-:Y:S01]  /*7cf0*/  MOV R15, 0x0 ;  /* 0x00000000000f7802 */ /* 0x000fe20000000f00 */
[----:B------:R-:W-:Y:S02]  /*7d00*/  HFMA2 R12, -RZ, RZ, 0, 5.9604644775390625e-08 ;  /* 0x00000001ff0c7431 */ /* 0x000fe400000001ff */
[----:B------:R-:W-:Y:S02]  /*7d10*/  IMAD.MOV.U32 R8, RZ, RZ, 0x192 ;  /* 0x00000192ff087424 */ /* 0x000fe400078e00ff */
[----:B------:R-:W-:Y:S01]  /*7d20*/  IMAD.MOV.U32 R13, RZ, RZ, RZ ;  /* 0x000000ffff0d7224 */ /* 0x000fe200078e00ff */
[----:B------:R-:W5:Y:S01]  /*7d30*/  LDCU.64 UR6, c[0x4][0x78] ;  /* 0x01000f00ff0677ac */ /* 0x000f620008000a00 */
[----:B------:R-:W2:Y:S01]  /*7d40*/  LDC.64 R14, c[0x4][R15] ;  /* 0x010000000f0e7b82 */ /* 0x000ea20000000a00 */
[----:B------:R-:W3:Y:S01]  /*7d50*/  LDCU.64 UR4, c[0x4][0x10] ;  /* 0x01000200ff0477ac */ /* 0x000ee20008000a00 */
[----:B-1----:R-:W-:Y:S01]  /*7d60*/  MOV R5, UR9 ;  /* 0x0000000900057c02 */ /* 0x002fe20008000f00 */
[----:B------:R-:W-:Y:S01]  /*7d70*/  IMAD.U32 R4, RZ, RZ, UR8 ;  /* 0x00000008ff047e24 */ /* 0x000fe2000f8e00ff */
[----:B-----5:R-:W-:Y:S01]  /*7d80*/  MOV R7, UR7 ;  /* 0x0000000700077c02 */ /* 0x020fe20008000f00 */
[----:B------:R-:W-:Y:S01]  /*7d90*/  IMAD.U32 R6, RZ, RZ, UR6 ;  /* 0x00000006ff067e24 */ /* 0x000fe2000f8e00ff */
[----:B---3--:R-:W-:Y:S01]  /*7da0*/  MOV R11, UR5 ;  /* 0x00000005000b7c02 */ /* 0x008fe20008000f00 */
[----:B------:R-:W-:Y:S02]  /*7db0*/  IMAD.U32 R10, RZ, RZ, UR4 ;  /* 0x00000004ff0a7e24 */ /* 0x000fe4000f8e00ff */
[----:B------:R-:W-:Y:S07]  /*7dc0*/  LEPC R20, `(.L_x_149) ;  /* 0x000000001014794e */ /* 0x000fee0000000000 */
[----:B--2-4-:R-:W-:Y:S05]  /*7dd0*/  CALL.ABS.NOINC R14 ;  /* 0x000000000e007343 */ /* 0x014fea0003c00000 */
.L_x_149:
[----:B------:R-:W-:Y:S01]  /*7de0*/  LOP3.LUT P0, RZ, R76, 0x60, RZ, 0xc0, !PT ;  /* 0x000000604cff7812 */ /* 0x000fe2000780c0ff */
[----:B------:R-:W-:Y:S05]  /*7df0*/  WARPSYNC.ALL ;  /* 0x0000000000007948 */ /* 0x000fea0003800000 */
[----:B------:R-:W-:Y:S01]  /*7e00*/  R2UR UR4, R2 ;  /* 0x00000000020472ca */ /* 0x000fe200000e0000 */
[----:B------:R-:W-:Y:S01]  /*7e10*/  BSSY.RECONVERGENT B0, `(.L_x_150) ;  /* 0x000009f000007945 */ /* 0x000fe20003800200 */
[-C--:B---3--:R-:W-:Y:S02]  /*7e20*/  F2FP.F16.E4M3.UNPACK_B R2, R16.reuse ;  /* 0x00000010ff02723e */ /* 0x088fe400020006ff */
[----:B------:R-:W-:Y:S02]  /*7e30*/  F2FP.F16.E4M3.UNPACK_B R16, R16.H1 ;  /* 0x00000010ff10723e */ /* 0x000fe400030006ff */
[----:B------:R-:W-:Y:S01]  /*7e40*/  R2UR UR5, R22 ;  /* 0x00000000160572ca */ /* 0x000fe200000e0000 */
[----:B------:R-:W-:Y:S01]  /*7e50*/  HADD2.F32 R0, -RZ, R2.H0_H0 ;  /* 0x20000002ff007230 */ /* 0x000fe20000004100 */
[-C--:B------:R-:W-:Y:S01]  /*7e60*/  F2FP.F16.E4M3.UNPACK_B R42, R17.reuse ;  /* 0x00000011ff2a723e */ /* 0x080fe200020006ff */
[--C-:B------:R-:W-:Y:S01]  /*7e70*/  HADD2.F32 R3, -RZ, R16.reuse.H0_H0 ;  /* 0x20000010ff037230 */ /* 0x100fe20000004100 */
[----:B------:R-:W-:Y:S01]  /*7e80*/  F2FP.F16.E4M3.UNPACK_B R44, R17.H1 ;  /* 0x00000011ff2c723e */ /* 0x000fe200030006ff */
[----:B------:R-:W-:Y:S01]  /*7e90*/  HADD2.F32 R40, -RZ, R16.H1_H1 ;  /* 0x30000010ff287230 */ /* 0x000fe20000004100 */
[-C--:B------:R-:W-:Y:S01]  /*7ea0*/  F2FP.F16.E4M3.UNPACK_B R46, R18.reuse ;  /* 0x00000012ff2e723e */ /* 0x080fe200020006ff */
[----:B------:R-:W-:Y:S01]  /*7eb0*/  HADD2.F32 R2, -RZ, R2.H1_H1 ;  /* 0x30000002ff027230 */ /* 0x000fe20000004100 */
[----:B------:R-:W-:Y:S01]  /*7ec0*/  F2FP.F16.E4M3.UNPACK_B R48, R18.H1 ;  /* 0x00000012ff30723e */ /* 0x000fe200030006ff */
[--C-:B------:R-:W-:Y:S01]  /*7ed0*/  HADD2.F32 R41, -RZ, R42.reuse.H0_H0 ;  /* 0x2000002aff297230 */ /* 0x100fe20000004100 */
[-C--:B------:R-:W-:Y:S01]  /*7ee0*/  F2FP.F16.E4M3.UNPACK_B R50, R19.reuse ;  /* 0x00000013ff32723e */ /* 0x080fe200020006ff */
[----:B------:R-:W-:Y:S01]  /*7ef0*/  HADD2.F32 R42, -RZ, R42.H1_H1 ;  /* 0x3000002aff2a7230 */ /* 0x000fe20000004100 */
[----:B------:R-:W-:Y:S01]  /*7f00*/  F2FP.F16.E4M3.UNPACK_B R52, R19.H1 ;  /* 0x00000013ff34723e */ /* 0x000fe200030006ff */
[----:B------:R-:W-:Y:S01]  /*7f10*/  HADD2.F32 R43, -RZ, R44.H0_H0 ;  /* 0x2000002cff2b7230 */ /* 0x000fe20000004100 */
[----:B------:R-:W-:Y:S01]  /*7f20*/  LDTM.16dp32bit_t0_t15.x32 R4, tmem[UR4] ;  /* 0x00000004000479ee */ /* 0x000fe20008a80000 */
[----:B------:R-:W1:Y:S01]  /*7f30*/  LDTM.16dp32bit_t16_t31.x32 R4, tmem[UR4+0x20] ;  /* 0x00002004000479ee */ /* 0x000e620008aa0000 */
[----:B------:R-:W-:Y:S01]  /*7f40*/  NOP ;  /* 0x0000000000007918 */ /* 0x000fe20000000000 */
[----:B------:R-:W-:Y:S01]  /*7f50*/  UIADD3 UR4, UPT, UPT, UR5, 0x3c0, URZ ;  /* 0x000003c005047890 */ /* 0x000fe2000fffe0ff */
[--C-:B------:R-:W-:Y:S01]  /*7f60*/  HADD2.F32 R45, -RZ, R46.reuse.H0_H0 ;  /* 0x2000002eff2d7230 */ /* 0x100fe20000004100 */
[----:B------:R-:W-:Y:S01]  /*7f70*/  F2FP.F16.E4M3.UNPACK_B R54, R64 ;  /* 0x00000040ff36723e */ /* 0x000fe200020006ff */
[----:B------:R-:W-:Y:S01]  /*7f80*/  HADD2.F32 R46, -RZ, R46.H1_H1 ;  /* 0x3000002eff2e7230 */ /* 0x000fe20000004100 */
[----:B------:R-:W-:Y:S01]  /*7f90*/  UPRMT UR4, UR48, 0x654, UR4 ;  /* 0x0000065430047896 */ /* 0x000fe20008000004 */
[--C-:B------:R-:W-:Y:S01]  /*7fa0*/  HADD2.F32 R49, -RZ, R50.reuse.H0_H0 ;  /* 0x20000032ff317230 */ /* 0x100fe20000004100 */
[-C--:B------:R-:W-:Y:S01]  /*7fb0*/  F2FP.F16.E4M3.UNPACK_B R58, R65.reuse ;  /* 0x00000041ff3a723e */ /* 0x080fe200020006ff */
[----:B------:R-:W-:Y:S01]  /*7fc0*/  HADD2.F32 R50, -RZ, R50.H1_H1 ;  /* 0x30000032ff327230 */ /* 0x000fe20000004100 */
[----:B------:R-:W-:Y:S01]  /*7fd0*/  F2FP.F16.E4M3.UNPACK_B R62, R66 ;  /* 0x00000042ff3e723e */ /* 0x000fe200020006ff */
[--C-:B------:R-:W-:Y:S01]  /*7fe0*/  HADD2.F32 R53, -RZ, R54.reuse.H0_H0 ;  /* 0x20000036ff357230 */ /* 0x100fe20000004100 */
[----:B------:R-:W-:Y:S01]  /*7ff0*/  F2FP.F16.E4M3.UNPACK_B R56, R64.H1 ;  /* 0x00000040ff38723e */ /* 0x000fe200030006ff */
[----:B------:R-:W-:Y:S01]  /*8000*/  HADD2.F32 R54, -RZ, R54.H1_H1 ;  /* 0x30000036ff367230 */ /* 0x000fe20000004100 */
[----:B------:R-:W-:Y:S01]  /*8010*/  F2FP.F16.E4M3.UNPACK_B R60, R65.H1 ;  /* 0x00000041ff3c723e */ /* 0x000fe200030006ff */
[----:B-1----:R-:W-:Y:S01]  /*8020*/  SYNCS.ARRIVE.TRANS64.RED.A1T0 RZ, [UR4], RZ ;  /* 0x000000ffffff79a7 */ /* 0x002fe20008100404 */
[--C-:B------:R-:W-:Y:S01]  /*8030*/  HADD2.F32 R57, -RZ, R58.reuse.H0_H0 ;  /* 0x2000003aff397230 */ /* 0x100fe20000004100 */
[-C--:B------:R-:W-:Y:S01]  /*8040*/  F2FP.F16.E4M3.UNPACK_B R65, R67.reuse ;  /* 0x00000043ff41723e */ /* 0x080fe200020006ff */
[----:B------:R-:W-:Y:S01]  /*8050*/  HADD2.F32 R58, -RZ, R58.H1_H1 ;  /* 0x3000003aff3a7230 */ /* 0x000fe20000004100 */
[----:B------:R-:W-:Y:S01]  /*8060*/  F2FP.F16.E4M3.UNPACK_B R64, R66.H1 ;  /* 0x00000042ff40723e */ /* 0x000fe200030006ff */
[--C-:B------:R-:W-:Y:S01]  /*8070*/  HADD2.F32 R61, -RZ, R62.reuse.H0_H0 ;  /* 0x2000003eff3d7230 */ /* 0x100fe20000004100 */
[----:B------:R-:W-:Y:S01]  /*8080*/  F2FP.F16.E4M3.UNPACK_B R67, R67.H1 ;  /* 0x00000043ff43723e */ /* 0x000fe200030006ff */
[----:B------:R-:W-:Y:S01]  /*8090*/  HADD2.F32 R62, -RZ, R62.H1_H1 ;  /* 0x3000003eff3e7230 */ /* 0x000fe20000004100 */
[----:B------:R-:W-:Y:S01]  /*80a0*/  IADD3 R36, PT, PT, R36, 0x1, RZ ;  /* 0x0000000124247810 */ /* 0x000fe20007ffe0ff */
[C---:B----4-:R-:W-:Y:S01]  /*80b0*/  FMUL R4, R38.reuse, R4 ;  /* 0x0000000426047220 */ /* 0x050fe20000400000 */
[C---:B------:R-:W-:Y:S01]  /*80c0*/  FMUL R5, R38.reuse, R5 ;  /* 0x0000000526057220 */ /* 0x040fe20000400000 */
[C---:B------:R-:W-:Y:S01]  /*80d0*/  FMUL R8, R38.reuse, R8 ;  /* 0x0000000826087220 */ /* 0x040fe20000400000 */
[C---:B------:R-:W-:Y:S01]  /*80e0*/  FMUL R9, R38.reuse, R9 ;  /* 0x0000000926097220 */ /* 0x040fe20000400000 */
[C---:B------:R-:W-:Y:S01]  /*80f0*/  FFMA R4, R39.reuse, R0, R4 ;  /* 0x0000000027047223 */ /* 0x040fe20000000004 */
[C---:B------:R-:W-:Y:S01]  /*8100*/  FFMA R5, R39.reuse, R2, R5 ;  /* 0x0000000227057223 */ /* 0x040fe20000000005 */
[C---:B------:R-:W-:Y:S01]  /*8110*/  FMUL R12, R38.reuse, R12 ;  /* 0x0000000c260c7220 */ /* 0x040fe20000400000 */
        /* <DEDUP_REMOVED lines=10> */
[----:B------:R-:W-:Y:S02]  /*81c0*/  HADD2.F32 R44, -RZ, R44.H1_H1 ;  /* 0x3000002cff2c7230 */ /* 0x000fe40000004100 */
[C---:B------:R-:W-:Y:S01]  /*81d0*/  FMUL R10, R38.reuse, R10 ;  /* 0x0000000a260a7220 */ /* 0x040fe20000400000 */
[C---:B------:R-:W-:Y:S01]  /*81e0*/  FFMA R6, R39.reuse, R3, R6 ;  /* 0x0000000327067223 */ /* 0x040fe20000000006 */
[C---:B------:R-:W-:Y:S01]  /*81f0*/  FFMA R7, R39.reuse, R40, R7 ;  /* 0x0000002827077223 */ /* 0x040fe20000000007 */
[C---:B------:R-:W-:Y:S01]  /*8200*/  FFMA R8, R39.reuse, R41, R8 ;  /* 0x0000002927087223 */ /* 0x040fe20000000008 */
[C---:B------:R-:W-:Y:S01]  /*8210*/  FFMA R9, R39.reuse, R42, R9 ;  /* 0x0000002a27097223 */ /* 0x040fe20000000009 */
[----:B------:R-:W-:Y:S01]  /*8220*/  FFMA R10, R39, R43, R10 ;  /* 0x0000002b270a7223 */ /* 0x000fe2000000000a */
[--C-:B------:R-:W-:Y:S01]  /*8230*/  HADD2.F32 R40, -RZ, R65.reuse.H0_H0 ;  /* 0x20000041ff287230 */ /* 0x100fe20000004100 */
[----:B------:R-:W-:Y:S01]  /*8240*/  F2FP.SATFINITE.E4M3.F32.PACK_AB_MERGE_C R86, R7, R6, RZ ;  /* 0x000000060756723e */ /* 0x000fe200048070ff */
[C---:B------:R-:W-:Y:S01]  /*8250*/  FMUL R7, R38.reuse, R24 ;  /* 0x0000001826077220 */ /* 0x040fe20000400000 */
[C---:B------:R-:W-:Y:S01]  /*8260*/  FMUL R24, R38.reuse, R29 ;  /* 0x0000001d26187220 */ /* 0x040fe20000400000 */
[C---:B------:R-:W-:Y:S01]  /*8270*/  FMUL R29, R38.reuse, R34 ;  /* 0x00000022261d7220 */ /* 0x040fe20000400000 */
[----:B------:R-:W-:Y:S02]  /*8280*/  HADD2.F32 R65, -RZ, R65.H1_H1 ;  /* 0x30000041ff417230 */ /* 0x000fe40000004100 */
[C---:B------:R-:W-:Y:S01]  /*8290*/  FMUL R11, R38.reuse, R11 ;  /* 0x0000000b260b7220 */ /* 0x040fe20000400000 */
[--C-:B------:R-:W-:Y:S02]  /*82a0*/  HADD2.F32 R47, -RZ, R48.reuse.H0_H0 ;  /* 0x20000030ff2f7230 */ /* 0x100fe40000004100 */
[C---:B------:R-:W-:Y:S01]  /*82b0*/  FMUL R14, R38.reuse, R14 ;  /* 0x0000000e260e7220 */ /* 0x040fe20000400000 */
[----:B------:R-:W-:Y:S02]  /*82c0*/  HADD2.F32 R48, -RZ, R48.H1_H1 ;  /* 0x30000030ff307230 */ /* 0x000fe40000004100 */
[C---:B------:R-:W-:Y:S01]  /*82d0*/  FFMA R11, R39.reuse, R44, R11 ;  /* 0x0000002c270b7223 */ /* 0x040fe2000000000b */
[C---:B------:R-:W-:Y:S01]  /*82e0*/  FFMA R12, R39.reuse, R45, R12 ;  /* 0x0000002d270c7223 */ /* 0x040fe2000000000c */
[C---:B------:R-:W-:Y:S01]  /*82f0*/  FFMA R13, R39.reuse, R46, R13 ;  /* 0x0000002e270d7223 */ /* 0x040fe2000000000d */
[----:B------:R-:W-:Y:S01]  /*8300*/  FFMA R14, R39, R47, R14 ;  /* 0x0000002f270e7223 */ /* 0x000fe2000000000e */
[C---:B------:R-:W-:Y:S01]  /*8310*/  FMUL R15, R38.reuse, R15 ;  /* 0x0000000f260f7220 */ /* 0x040fe20000400000 */
[--C-:B------:R-:W-:Y:S01]  /*8320*/  HADD2.F32 R51, -RZ, R52.reuse.H0_H0 ;  /* 0x20000034ff337230 */ /* 0x100fe20000004100 */
[----:B------:R-:W-:Y:S01]  /*8330*/  F2FP.SATFINITE.E4M3.F32.PACK_AB_MERGE_C R10, R11, R10, RZ ;  /* 0x0000000a0b0a723e */ /* 0x000fe200048070ff */
[----:B------:R-:W-:Y:S02]  /*8340*/  HADD2.F32 R52, -RZ, R52.H1_H1 ;  /* 0x30000034ff347230 */ /* 0x000fe40000004100 */
[C---:B------:R-:W-:Y:S01]  /*8350*/  FFMA R15, R39.reuse, R48, R15 ;  /* 0x00000030270f7223 */ /* 0x040fe2000000000f */
[C---:B------:R-:W-:Y:S01]  /*8360*/  FFMA R16, R39.reuse, R49, R16 ;  /* 0x0000003127107223 */ /* 0x040fe20000000010 */
[C---:B------:R-:W-:Y:S01]  /*8370*/  FFMA R17, R39.reuse, R50, R17 ;  /* 0x0000003227117223 */ /* 0x040fe20000000011 */
[C---:B------:R-:W-:Y:S01]  /*8380*/  FMUL R18, R38.reuse, R18 ;  /* 0x0000001226127220 */ /* 0x040fe20000400000 */
[C---:B------:R-:W-:Y:S01]  /*8390*/  FMUL R19, R38.reuse, R19 ;  /* 0x0000001326137220 */ /* 0x040fe20000400000 */
[--C-:B------:R-:W-:Y:S02]  /*83a0*/  HADD2.F32 R55, -RZ, R56.reuse.H0_H0 ;  /* 0x20000038ff377230 */ /* 0x100fe40000004100 */
[C---:B------:R-:W-:Y:S01]  /*83b0*/  FMUL R3, R38.reuse, R22 ;  /* 0x0000001626037220 */ /* 0x040fe20000400000 */
[C---:B------:R-:W-:Y:S01]  /*83c0*/  FFMA R18, R39.reuse, R51, R18 ;  /* 0x0000003327127223 */ /* 0x040fe20000000012 */
[----:B------:R-:W-:Y:S02]  /*83d0*/  HADD2.F32 R56, -RZ, R56.H1_H1 ;  /* 0x30000038ff387230 */ /* 0x000fe40000004100 */
[C---:B------:R-:W-:Y:S01]  /*83e0*/  FFMA R19, R39.reuse, R52, R19 ;  /* 0x0000003427137223 */ /* 0x040fe20000000013 */
[C---:B------:R-:W-:Y:S01]  /*83f0*/  FMUL R6, R38.reuse, R23 ;  /* 0x0000001726067220 */ /* 0x040fe20000400000 */
[C---:B------:R-:W-:Y:S01]  /*8400*/  FFMA R0, R39.reuse, R53, R0 ;  /* 0x0000003527007223 */ /* 0x040fe20000000000 */
[C---:B------:R-:W-:Y:S01]  /*8410*/  FFMA R2, R39.reuse, R54, R2 ;  /* 0x0000003627027223 */ /* 0x040fe20000000002 */
[--C-:B------:R-:W-:Y:S02]  /*8420*/  HADD2.F32 R59, -RZ, R60.reuse.H0_H0 ;  /* 0x2000003cff3b7230 */ /* 0x100fe40000004100 */
[C---:B------:R-:W-:Y:S01]  /*8430*/  FFMA R3, R39.reuse, R55, R3 ;  /* 0x0000003727037223 */ /* 0x040fe20000000003 */
[----:B------:R-:W-:Y:S02]  /*8440*/  HADD2.F32 R60, -RZ, R60.H1_H1 ;  /* 0x3000003cff3c7230 */ /* 0x000fe40000004100 */
[C---:B------:R-:W-:Y:S01]  /*8450*/  FMUL R21, R38.reuse, R26 ;  /* 0x0000001a26157220 */ /* 0x040fe20000400000 */
[C---:B------:R-:W-:Y:S01]  /*8460*/  FMUL R22, R38.reuse, R27 ;  /* 0x0000001b26167220 */ /* 0x040fe20000400000 */
[C---:B------:R-:W-:Y:S01]  /*8470*/  FFMA R6, R39.reuse, R56, R6 ;  /* 0x0000003827067223 */ /* 0x040fe20000000006 */
[C---:B------:R-:W-:Y:S01]  /*8480*/  FFMA R7, R39.reuse, R57, R7 ;  /* 0x0000003927077223 */ /* 0x040fe20000000007 */
[C---:B------:R-:W-:Y:S01]  /*8490*/  FMUL R23, R38.reuse, R28 ;  /* 0x0000001c26177220 */ /* 0x040fe20000400000 */
[C---:B------:R-:W-:Y:S01]  /*84a0*/  FFMA R20, R39.reuse, R58, R20 ;  /* 0x0000003a27147223 */ /* 0x040fe20000000014 */
[--C-:B------:R-:W-:Y:S02]  /*84b0*/  HADD2.F32 R63, -RZ, R64.reuse.H0_H0 ;  /* 0x20000040ff3f7230 */ /* 0x100fe40000004100 */
[C---:B------:R-:W-:Y:S01]  /*84c0*/  FFMA R21, R39.reuse, R59, R21 ;  /* 0x0000003b27157223 */ /* 0x040fe20000000015 */
[----:B------:R-:W-:Y:S02]  /*84d0*/  HADD2.F32 R64, -RZ, R64.H1_H1 ;  /* 0x30000040ff407230 */ /* 0x000fe40000004100 */
[C---:B------:R-:W-:Y:S01]  /*84e0*/  FFMA R22, R39.reuse, R60, R22 ;  /* 0x0000003c27167223 */ /* 0x040fe20000000016 */
[C---:B------:R-:W-:Y:S01]  /*84f0*/  FMUL R26, R38.reuse, R31 ;  /* 0x0000001f261a7220 */ /* 0x040fe20000400000 */
[C---:B------:R-:W-:Y:S01]  /*8500*/  FMUL R27, R38.reuse, R32 ;  /* 0x00000020261b7220 */ /* 0x040fe20000400000 */
[C---:B------:R-:W-:Y:S01]  /*8510*/  FFMA R23, R39.reuse, R61, R23 ;  /* 0x0000003d27177223 */ /* 0x040fe20000000017 */
[----:B------:R-:W-:Y:S01]  /*8520*/  FMUL R28, R38, R33 ;  /* 0x00000021261c7220 */ /* 0x000fe20000400000 */
[C---:B------:R-:W-:Y:S01]  /*8530*/  FFMA R24, R39.reuse, R62, R24 ;  /* 0x0000003e27187223 */ /* 0x040fe20000000018 */
[--C-:B------:R-:W-:Y:S02]  /*8540*/  HADD2.F32 R66, -RZ, R67.reuse.H0_H0 ;  /* 0x20000043ff427230 */ /* 0x100fe40000004100 */
[C---:B------:R-:W-:Y:S01]  /*8550*/  FFMA R25, R39.reuse, R63, R25 ;  /* 0x0000003f27197223 */ /* 0x040fe20000000019 */
[----:B------:R-:W-:Y:S02]  /*8560*/  HADD2.F32 R67, -RZ, R67.H1_H1 ;  /* 0x30000043ff437230 */ /* 0x000fe40000004100 */
[----:B------:R-:W-:Y:S01]  /*8570*/  FFMA R26, R39, R64, R26 ;  /* 0x00000040271a7223 */ /* 0x000fe2000000001a */
[----:B------:R-:W-:Y:S01]  /*8580*/  F2FP.SATFINITE.E4M3.F32.PACK_AB_MERGE_C R14, R15, R14, RZ ;  /* 0x0000000e0f0e723e */ /* 0x000fe200048070ff */
[----:B------:R-:W-:Y:S01]  /*8590*/  FFMA R27, R39, R40, R27 ;  /* 0x00000028271b7223 */ /* 0x000fe2000000001b */
[----:B------:R-:W-:Y:S01]  /*85a0*/  F2FP.SATFINITE.E4M3.F32.PACK_AB_MERGE_C R18, R19, R18, RZ ;  /* 0x000000121312723e */ /* 0x000fe200048070ff */
[C---:B------:R-:W-:Y:S01]  /*85b0*/  FFMA R28, R39.reuse, R65, R28 ;  /* 0x00000041271c7223 */ /* 0x040fe2000000001c */
[C---:B------:R-:W-:Y:S01]  /*85c0*/  FFMA R29, R39.reuse, R66, R29 ;  /* 0x00000042271d7223 */ /* 0x040fe2000000001d */
[----:B------:R-:W-:Y:S01]  /*85d0*/  FFMA R30, R39, R67, R30 ;  /* 0x00000043271e7223 */ /* 0x000fe2000000001e */
[----:B------:R-:W-:Y:S02]  /*85e0*/  F2FP.SATFINITE.E4M3.F32.PACK_AB_MERGE_C R32, R5, R4, R86 ;  /* 0x000000040520723e */ /* 0x000fe40004807056 */
[----:B------:R-:W-:Y:S02]  /*85f0*/  F2FP.SATFINITE.E4M3.F32.PACK_AB_MERGE_C R33, R9, R8, R10 ;  /* 0x000000080921723e */ /* 0x000fe4000480700a */
[----:B------:R-:W-:Y:S02]  /*8600*/  F2FP.SATFINITE.E4M3.F32.PACK_AB_MERGE_C R34, R13, R12, R14 ;  /* 0x0000000c0d22723e */ /* 0x000fe4000480700e */
[----:B------:R-:W-:Y:S02]  /*8610*/  F2FP.SATFINITE.E4M3.F32.PACK_AB_MERGE_C R35, R17, R16, R18 ;  /* 0x000000101123723e */ /* 0x000fe40004807012 */
[----:B------:R-:W-:Y:S02]  /*8620*/  F2FP.SATFINITE.E4M3.F32.PACK_AB_MERGE_C R3, R6, R3, RZ ;  /* 0x000000030603723e */ /* 0x000fe400048070ff */
[----:B------:R-:W-:Y:S01]  /*8630*/  F2FP.SATFINITE.E4M3.F32.PACK_AB_MERGE_C R5, R22, R21, RZ ;  /* 0x000000151605723e */ /* 0x000fe200048070ff */
[----:B------:R1:W-:Y:S01]  /*8640*/  STS.128 [R78+UR44+0x1600], R32 ;  /* 0x001600204e007988 */ /* 0x0003e20008000c2c */
[----:B------:R-:W-:Y:S02]  /*8650*/  F2FP.SATFINITE.E4M3.F32.PACK_AB_MERGE_C R6, R26, R25, RZ ;  /* 0x000000191a06723e */ /* 0x000fe400048070ff */
[----:B------:R-:W-:Y:S02]  /*8660*/  F2FP.SATFINITE.E4M3.F32.PACK_AB_MERGE_C R29, R30, R29, RZ ;  /* 0x0000001d1e1d723e */ /* 0x000fe400048070ff */
[----:B------:R-:W-:Y:S02]  /*8670*/  F2FP.SATFINITE.E4M3.F32.PACK_AB_MERGE_C R5, R20, R7, R5 ;  /* 0x000000071405723e */ /* 0x000fe40004807005 */
[----:B------:R-:W-:Y:S02]  /*8680*/  F2FP.SATFINITE.E4M3.F32.PACK_AB_MERGE_C R4, R2, R0, R3 ;  /* 0x000000000204723e */ /* 0x000fe40004807003 */
[----:B------:R-:W-:Y:S02]  /*8690*/  F2FP.SATFINITE.E4M3.F32.PACK_AB_MERGE_C R6, R24, R23, R6 ;  /* 0x000000171806723e */ /* 0x000fe40004807006 */
[----:B------:R-:W-:Y:S05]  /*86a0*/  F2FP.SATFINITE.E4M3.F32.PACK_AB_MERGE_C R7, R28, R27, R29 ;  /* 0x0000001b1c07723e */ /* 0x000fea000480701d */
[----:B------:R1:W-:Y:S01]  /*86b0*/  STS.128 [R77+0x1010], R4 ;  /* 0x001010044d007388 */ /* 0x0003e20000000c00 */
[----:B------:R-:W-:Y:S01]  /*86c0*/  @!PT LDS RZ, [RZ] ;  /* 0x00000000fffff984 */ /* 0x000fe20000000800 */
[----:B------:R-:W-:Y:S01]  /*86d0*/  @!PT LDS RZ, [RZ] ;  /* 0x00000000fffff984 */ /* 0x000fe20000000800 */
[----:B------:R-:W-:Y:S01]  /*86e0*/  @!PT LDS RZ, [RZ] ;  /* 0x00000000fffff984 */ /* 0x000fe20000000800 */
[----:B------:R-:W-:Y:S01]  /*86f0*/  @!PT LDS RZ, [RZ] ;  /* 0x00000000fffff984 */ /* 0x000fe20000000800 */
[----:B------:R3:W-:Y:S07]  /*8700*/  MEMBAR.ALL.CTA ;  /* 0x0000000000007992 */ /* 0x0007ee0000008000 */
[----:B---3--:R-:W3:Y:S02]  /*8710*/  FENCE.VIEW.ASYNC.S ;  /* 0x00000000000073c6 */ /* 0x008ee40000000000 */
[----:B---3--:R-:W-:Y:S06]  /*8720*/  BAR.SYNC.DEFER_BLOCKING 0x1, 0x80 ;  /* 0x0042000000007b1d */ /* 0x008fec0000010000 */
[----:B------:R-:W-:Y:S05]  /*8730*/  @P0 BRA `(.L_x_151) ;  /* 0x0000000000300947 */ /* 0x000fea0003800000 */
[----:B------:R-:W-:Y:S02]  /*8740*/  UIADD3 UR4, UPT, UPT, UR44, 0x1600, URZ ;  /* 0x000016002c047890 */ /* 0x000fe4000fffe0ff */
[----:B------:R-:W-:Y:S02]  /*8750*/  USHF.L.U32 UR9, UR45, 0x6, URZ ;  /* 0x000000062d097899 */ /* 0x000fe400080006ff */
[----:B------:R-:W-:Y:S02]  /*8760*/  USHF.L.U32 UR10, UR46, 0x6, URZ ;  /* 0x000000062e0a7899 */ /* 0x000fe400080006ff */
[----:B------:R-:W-:Y:S01]  /*8770*/  MOV R85, UR4 ;  /* 0x0000000400557c02 */ /* 0x000fe20008000f00 */
[----:B------:R-:W-:Y:S01]  /*8780*/  UIADD3 UR4, UP0, UPT, UR62, 0x680, URZ ;  /* 0x000006803e047890 */ /* 0x000fe2000ff1e0ff */
[----:B------:R-:W-:Y:S02]  /*8790*/  UMOV UR11, UR36 ;  /* 0x00000024000b7c82 */ /* 0x000fe40008000000 */
[----:B------:R-:W-:Y:S01]  /*87a0*/  R2UR UR8, R85 ;  /* 0x00000000550872ca */ /* 0x000fe200000e0000 */
[----:B------:R-:W-:Y:S11]  /*87b0*/  UIADD3.X UR5, UPT, UPT, URZ, UR63, URZ, UP0, !UPT ;  /* 0x0000003fff057290 */ /* 0x000ff600087fe4ff */
[----:B------:R-:W-:Y:S01]  /*87c0*/  @!UPT UIADD3 URZ, UPT, UPT, URZ, URZ, URZ ;  /* 0x000000fffffff290 */ /* 0x000fe2000fffe0ff */
[----:B------:R3:W-:Y:S01]  /*87d0*/  UTMASTG.3D [UR8], [UR4] ;  /* 0x00000008040073b5 */ /* 0x0007e20008010000 */
[----:B------:R0:W-:Y:S01]  /*87e0*/  UTMACMDFLUSH ;  /* 0x00000000000079b7 */ /* 0x0001e20000000000 */
[----:B---3--:R-:W-:Y:S04]  /*87f0*/  DEPBAR.LE SB0, 0x0 ;  /* 0x000080000000791a */ /* 0x008fe80000000000 */
.L_x_151:
[----:B------:R-:W-:Y:S05]  /*8800*/  BSYNC.RECONVERGENT B0 ;  /* 0x0000000000007941 */ /* 0x000fea0003800200 */
.L_x_150:
[----:B------:R-:W-:Y:S01]  /*8810*/  BAR.SYNC.DEFER_BLOCKING 0x1, 0x80 ;  /* 0x0042000000007b1d */ /* 0x000fe20000010000 */
[----:B------:R-:W-:Y:S01]  /*8820*/  ISETP.NE.AND P0, PT, R81, 0x2, PT ;  /* 0x000000025100780c */ /* 0x000fe20003f05270 */
[----:B------:R-:W-:Y:S01]  /*8830*/  UISETP.NE.AND UP0, UPT, UR47, URZ, UPT ;  /* 0x000000ff2f00728c */ /* 0x000fe2000bf05270 */
[----:B------:R-:W-:Y:S01]  /*8840*/  ISETP.NE.AND P1, PT, R36, 0x4, PT ;  /* 0x000000042400780c */ /* 0x000fe20003f25270 */
[----:B------:R-:W-:Y:S01]  /*8850*/  UIADD3 UR45, UPT, UPT, UR37, UR57, URZ ;  /* 0x00000039252d7290 */ /* 0x000fe2000fffe0ff */
[----:B------:R-:W-:Y:S01]  /*8860*/  SEL R2, RZ, 0x1, P0 ;  /* 0x00000001ff027807 */ /* 0x000fe20000000000 */
[----:B------:R-:W-:Y:S01]  /*8870*/  UIADD3 UR46, UPT, UPT, UR38, UR60, URZ ;  /* 0x0000003c262e7290 */ /* 0x000fe2000fffe0ff */
[----:B------:R-:W-:Y:S02]  /*8880*/  SEL R0, RZ, 0x1, P1 ;  /* 0x00000001ff007807 */ /* 0x000fe40000800000 */
[----:B------:R-:W-:Y:S02]  /*8890*/  LOP3.LUT R83, R83, R2, RZ, 0x3c, !PT ;  /* 0x0000000253537212 */ /* 0x000fe400078e3cff */
[----:B------:R-:W-:Y:S02]  /*88a0*/  LOP3.LUT R84, R84, R0, RZ, 0x3c, !PT ;  /* 0x0000000054547212 */ /* 0x000fe400078e3cff */
[----:B------:R-:W-:Y:S02]  /*88b0*/  SEL R81, R81, RZ, P0 ;  /* 0x000000ff51517207 */ /* 0x000fe40000000000 */
[----:B------:R-:W-:Y:S01]  /*88c0*/  SEL R36, R36, RZ, P1 ;  /* 0x000000ff24247207 */ /* 0x000fe20000800000 */
[----:B------:R-:W-:Y:S01]  /*88d0*/  UMOV UR36, UR51 ;  /* 0x0000003300247c82 */ /* 0x000fe20008000000 */
[----:B------:R-:W-:Y:S05]  /*88e0*/  BRA.U UP0, `(.L_x_152) ;  /* 0xffffffe5002c7547 */ /* 0x000fea000b83ffff */
[----:B------:R-:W-:Y:S05]  /*88f0*/  EXIT ;  /* 0x000000000000794d */ /* 0x000fea0003800000 */
.L_x_25:
[----:B--2---:R2:W3:Y:S02]  /*8900*/  SYNCS.PHASECHK.TRANS64.TRYWAIT P0, [R0+URZ+0x3f0], R2 ;  /* 0x0003f002000075a7 */ /* 0x0044e400080011ff */
[----:B---3--:R-:W-:Y:S05]  /*8910*/  @!P0 NANOSLEEP.SYNCS 0x989680 ;  /* 0x009896800000895d */ /* 0x008fea0003900000 */
[----:B------:R-:W3:Y:S02]  /*8920*/  @!P0 SYNCS.PHASECHK.TRANS64 P0, [R0+URZ+0x3f0], R2 ;  /* 0x0003f002000085a7 */ /* 0x000ee400080010ff */
[----:B---3--:R-:W-:Y:S05]  /*8930*/  @!P0 BRA `(.L_x_25) ;  /* 0xfffffffc00f08947 */ /* 0x008fea000383ffff */
[----:B------:R-:W-:Y:S05]  /*8940*/  BRA `(.L_x_153) ;  /* 0xffffff9400507947 */ /* 0x000fea000383ffff */
.L_x_28:
[----:B-1----:R-:W-:-:S07]  /*8950*/  MOV R0, UR33 ;  /* 0x0000002100007c02 */ /* 0x002fce0008000f00 */
.L_x_154:
[----:B-1----:R1:W2:Y:S02]  /*8960*/  SYNCS.PHASECHK.TRANS64.TRYWAIT P0, [R0+URZ+0x1b0], R3 ;  /* 0x0001b003000075a7 */ /* 0x0022a400080011ff */
[----:B--2---:R-:W-:Y:S05]  /*8970*/  @!P0 NANOSLEEP.SYNCS 0x989680 ;  /* 0x009896800000895d */ /* 0x004fea0003900000 */
[----:B------:R-:W2:Y:S02]  /*8980*/  @!P0 SYNCS.PHASECHK.TRANS64 P0, [R0+URZ+0x1b0], R3 ;  /* 0x0001b003000085a7 */ /* 0x000ea400080010ff */
[----:B--2---:R-:W-:Y:S05]  /*8990*/  @!P0 BRA `(.L_x_154) ;  /* 0xfffffffc00f08947 */ /* 0x004fea000383ffff */
[----:B------:R-:W-:Y:S05]  /*89a0*/  BRA `(.L_x_27) ;  /* 0xffffff9400987947 */ /* 0x000fea000383ffff */
.L_x_35:
[----:B-1----:R-:W-:-:S07]  /*89b0*/  MOV R0, UR17 ;  /* 0x0000001100007c02 */ /* 0x002fce0008000f00 */
.L_x_155:
[----:B-1----:R1:W2:Y:S02]  /*89c0*/  SYNCS.PHASECHK.TRANS64.TRYWAIT P0, [R0+URZ+0x1b0], R3 ;  /* 0x0001b003000075a7 */ /* 0x0022a400080011ff */
[----:B--2---:R-:W-:Y:S05]  /*89d0*/  @!P0 NANOSLEEP.SYNCS 0x989680 ;  /* 0x009896800000895d */ /* 0x004fea0003900000 */
[----:B------:R-:W2:Y:S02]  /*89e0*/  @!P0 SYNCS.PHASECHK.TRANS64 P0, [R0+URZ+0x1b0], R3 ;  /* 0x0001b003000085a7 */ /* 0x000ea400080010ff */
[----:B--2---:R-:W-:Y:S05]  /*89f0*/  @!P0 BRA `(.L_x_155) ;  /* 0xfffffffc00f08947 */ /* 0x004fea000383ffff */
[----:B------:R-:W-:Y:S05]  /*8a00*/  BRA `(.L_x_34) ;  /* 0xffffff9800547947 */ /* 0x000fea000383ffff */
.L_x_40:
[----:B-1----:R1:W2:Y:S02]  /*8a10*/  SYNCS.PHASECHK.TRANS64.TRYWAIT P0, [R3+URZ+0x380], R0 ;  /* 0x00038000030075a7 */ /* 0x0022a400080011ff */
[----:B--2---:R-:W-:Y:S05]  /*8a20*/  @!P0 NANOSLEEP.SYNCS 0x989680 ;  /* 0x009896800000895d */ /* 0x004fea0003900000 */
[----:B------:R-:W2:Y:S02]  /*8a30*/  @!P0 SYNCS.PHASECHK.TRANS64 P0, [R3+URZ+0x380], R0 ;  /* 0x00038000030085a7 */ /* 0x000ea400080010ff */
[----:B--2---:R-:W-:Y:S05]  /*8a40*/  @!P0 BRA `(.L_x_40) ;  /* 0xfffffffc00f08947 */ /* 0x004fea000383ffff */
[----:B------:R-:W-:Y:S05]  /*8a50*/  BRA `(.L_x_156) ;  /* 0xffffff9800f87947 */ /* 0x000fea000383ffff */
.L_x_44:
[----:B------:R-:W-:-:S07]  /*8a60*/  MOV R0, UR4 ;  /* 0x0000000400007c02 */ /* 0x000fce0008000f00 */
.L_x_157:
[----:B-1----:R1:W2:Y:S02]  /*8a70*/  SYNCS.PHASECHK.TRANS64.TRYWAIT P0, [R0+URZ], R2 ;  /* 0x00000002000075a7 */ /* 0x0022a400080011ff */
[----:B--2---:R-:W-:Y:S05]  /*8a80*/  @!P0 NANOSLEEP.SYNCS 0x989680 ;  /* 0x009896800000895d */ /* 0x004fea0003900000 */
[----:B------:R-:W2:Y:S02]  /*8a90*/  @!P0 SYNCS.PHASECHK.TRANS64 P0, [R0+URZ], R2 ;  /* 0x00000002000085a7 */ /* 0x000ea400080010ff */
[----:B--2---:R-:W-:Y:S05]  /*8aa0*/  @!P0 BRA `(.L_x_157) ;  /* 0xfffffffc00f08947 */ /* 0x004fea000383ffff */
[----:B------:R-:W-:Y:S05]  /*8ab0*/  BRA `(.L_x_158) ;  /* 0xffffffa0009c7947 */ /* 0x000fea000383ffff */
.L_x_45:
[----:B------:R-:W-:-:S07]  /*8ac0*/  MOV R0, UR5 ;  /* 0x0000000500007c02 */ /* 0x000fce0008000f00 */
.L_x_159:
[----:B-1----:R1:W2:Y:S02]  /*8ad0*/  SYNCS.PHASECHK.TRANS64.TRYWAIT P0, [R0+URZ], R3 ;  /* 0x00000003000075a7 */ /* 0x0022a400080011ff */
[----:B--2---:R-:W-:Y:S05]  /*8ae0*/  @!P0 NANOSLEEP.SYNCS 0x989680 ;  /* 0x009896800000895d */ /* 0x004fea0003900000 */
[----:B------:R-:W2:Y:S02]  /*8af0*/  @!P0 SYNCS.PHASECHK.TRANS64 P0, [R0+URZ], R3 ;  /* 0x00000003000085a7 */ /* 0x000ea400080010ff */
[----:B--2---:R-:W-:Y:S05]  /*8b00*/  @!P0 BRA `(.L_x_159) ;  /* 0xfffffffc00f08947 */ /* 0x004fea000383ffff */
[----:B------:R-:W-:Y:S05]  /*8b10*/  BRA `(.L_x_160) ;  /* 0xffffffa000a87947 */ /* 0x000fea000383ffff */
.L_x_46:
[----:B------:R-:W-:-:S07]  /*8b20*/  MOV R0, UR5 ;  /* 0x0000000500007c02 */ /* 0x000fce0008000f00 */
.L_x_161:
[----:B-1----:R1:W2:Y:S02]  /*8b30*/  SYNCS.PHASECHK.TRANS64.TRYWAIT P0, [R0+URZ], R3 ;  /* 0x00000003000075a7 */ /* 0x0022a400080011ff */
[----:B--2---:R-:W-:Y:S05]  /*8b40*/  @!P0 NANOSLEEP.SYNCS 0x989680 ;  /* 0x009896800000895d */ /* 0x004fea0003900000 */
[----:B------:R-:W2:Y:S02]  /*8b50*/  @!P0 SYNCS.PHASECHK.TRANS64 P0, [R0+URZ], R3 ;  /* 0x00000003000085a7 */ /* 0x000ea400080010ff */
[----:B--2---:R-:W-:Y:S05]  /*8b60*/  @!P0 BRA `(.L_x_161) ;  /* 0xfffffffc00f08947 */ /* 0x004fea000383ffff */
[----:B------:R-:W-:Y:S05]  /*8b70*/  BRA `(.L_x_162) ;  /* 0xffffffa000b47947 */ /* 0x000fea000383ffff */
.L_x_47:
[----:B------:R-:W-:-:S07]  /*8b80*/  MOV R0, UR5 ;  /* 0x0000000500007c02 */ /* 0x000fce0008000f00 */
.L_x_163:
[----:B-1----:R1:W2:Y:S02]  /*8b90*/  SYNCS.PHASECHK.TRANS64.TRYWAIT P0, [R0+URZ], R3 ;  /* 0x00000003000075a7 */ /* 0x0022a400080011ff */
[----:B--2---:R-:W-:Y:S05]  /*8ba0*/  @!P0 NANOSLEEP.SYNCS 0x989680 ;  /* 0x009896800000895d */ /* 0x004fea0003900000 */
[----:B------:R-:W2:Y:S02]  /*8bb0*/  @!P0 SYNCS.PHASECHK.TRANS64 P0, [R0+URZ], R3 ;  /* 0x00000003000085a7 */ /* 0x000ea400080010ff */
[----:B--2---:R-:W-:Y:S05]  /*8bc0*/  @!P0 BRA `(.L_x_163) ;  /* 0xfffffffc00f08947 */ /* 0x004fea000383ffff */
[----:B------:R-:W-:Y:S05]  /*8bd0*/  BRA `(.L_x_164) ;  /* 0xffffffa000c07947 */ /* 0x000fea000383ffff */
.L_x_48:
[----:B------:R-:W-:-:S07]  /*8be0*/  MOV R0, UR5 ;  /* 0x0000000500007c02 */ /* 0x000fce0008000f00 */
.L_x_165:
[----:B-1----:R1:W2:Y:S02]  /*8bf0*/  SYNCS.PHASECHK.TRANS64.TRYWAIT P0, [R0+URZ], R3 ;  /* 0x00000003000075a7 */ /* 0x0022a400080011ff */
[----:B--2---:R-:W-:Y:S05]  /*8c00*/  @!P0 NANOSLEEP.SYNCS 0x989680 ;  /* 0x009896800000895d */ /* 0x004fea0003900000 */
[----:B------:R-:W2:Y:S02]  /*8c10*/  @!P0 SYNCS.PHASECHK.TRANS64 P0, [R0+URZ], R3 ;  /* 0x00000003000085a7 */ /* 0x000ea400080010ff */
[----:B--2---:R-:W-:Y:S05]  /*8c20*/  @!P0 BRA `(.L_x_165) ;  /* 0xfffffffc00f08947 */ /* 0x004fea000383ffff */
[----:B------:R-:W-:Y:S05]  /*8c30*/  BRA `(.L_x_166) ;  /* 0xffffffa000cc7947 */ /* 0x000fea000383ffff */
.L_x_49:
[----:B------:R-:W-:-:S07]  /*8c40*/  MOV R0, UR5 ;  /* 0x0000000500007c02 */ /* 0x000fce0008000f00 */
.L_x_167:
[----:B-1----:R1:W2:Y:S02]  /*8c50*/  SYNCS.PHASECHK.TRANS64.TRYWAIT P0, [R0+URZ], R3 ;  /* 0x00000003000075a7 */ /* 0x0022a400080011ff */
[----:B--2---:R-:W-:Y:S05]  /*8c60*/  @!P0 NANOSLEEP.SYNCS 0x989680 ;  /* 0x009896800000895d */ /* 0x004fea0003900000 */
[----:B------:R-:W2:Y:S02]  /*8c70*/  @!P0 SYNCS.PHASECHK.TRANS64 P0, [R0+URZ], R3 ;  /* 0x00000003000085a7 */ /* 0x000ea400080010ff */
[----:B--2---:R-:W-:Y:S05]  /*8c80*/  @!P0 BRA `(.L_x_167) ;  /* 0xfffffffc00f08947 */ /* 0x004fea000383ffff */
[----:B------:R-:W-:Y:S05]  /*8c90*/  BRA `(.L_x_168) ;  /* 0xffffffa000d87947 */ /* 0x000fea000383ffff */
.L_x_50:
[----:B------:R-:W-:-:S07]  /*8ca0*/  MOV R0, UR5 ;  /* 0x0000000500007c02 */ /* 0x000fce0008000f00 */
.L_x_169:
[----:B-1----:R1:W2:Y:S02]  /*8cb0*/  SYNCS.PHASECHK.TRANS64.TRYWAIT P0, [R0+URZ], R3 ;  /* 0x00000003000075a7 */ /* 0x0022a400080011ff */
[----:B--2---:R-:W-:Y:S05]  /*8cc0*/  @!P0 NANOSLEEP.SYNCS 0x989680 ;  /* 0x009896800000895d */ /* 0x004fea0003900000 */
[----:B------:R-:W2:Y:S02]  /*8cd0*/  @!P0 SYNCS.PHASECHK.TRANS64 P0, [R0+URZ], R3 ;  /* 0x00000003000085a7 */ /* 0x000ea400080010ff */
[----:B--2---:R-:W-:Y:S05]  /*8ce0*/  @!P0 BRA `(.L_x_169) ;  /* 0xfffffffc00f08947 */ /* 0x004fea000383ffff */
[----:B------:R-:W-:Y:S05]  /*8cf0*/  BRA `(.L_x_170) ;  /* 0xffffffa000e47947 */ /* 0x000fea000383ffff */
.L_x_51:
[----:B------:R-:W-:-:S07]  /*8d00*/  MOV R0, UR5 ;  /* 0x0000000500007c02 */ /* 0x000fce0008000f00 */
.L_x_171:
[----:B-1----:R1:W2:Y:S02]  /*8d10*/  SYNCS.PHASECHK.TRANS64.TRYWAIT P0, [R0+URZ], R3 ;  /* 0x00000003000075a7 */ /* 0x0022a400080011ff */
[----:B--2---:R-:W-:Y:S05]  /*8d20*/  @!P0 NANOSLEEP.SYNCS 0x989680 ;  /* 0x009896800000895d */ /* 0x004fea0003900000 */
[----:B------:R-:W2:Y:S02]  /*8d30*/  @!P0 SYNCS.PHASECHK.TRANS64 P0, [R0+URZ], R3 ;  /* 0x00000003000085a7 */ /* 0x000ea400080010ff */
[----:B--2---:R-:W-:Y:S05]  /*8d40*/  @!P0 BRA `(.L_x_171) ;  /* 0xfffffffc00f08947 */ /* 0x004fea000383ffff */
[----:B------:R-:W-:Y:S05]  /*8d50*/  BRA `(.L_x_172) ;  /* 0xffffffa000f07947 */ /* 0x000fea000383ffff */
.L_x_52:
[----:B------:R-:W-:-:S07]  /*8d60*/  MOV R0, UR5 ;  /* 0x0000000500007c02 */ /* 0x000fce0008000f00 */
.L_x_173:
[----:B-1----:R1:W2:Y:S02]  /*8d70*/  SYNCS.PHASECHK.TRANS64.TRYWAIT P0, [R0+URZ], R3 ;  /* 0x00000003000075a7 */ /* 0x0022a400080011ff */
[----:B--2---:R-:W-:Y:S05]  /*8d80*/  @!P0 NANOSLEEP.SYNCS 0x989680 ;  /* 0x009896800000895d */ /* 0x004fea0003900000 */
[----:B------:R-:W2:Y:S02]  /*8d90*/  @!P0 SYNCS.PHASECHK.TRANS64 P0, [R0+URZ], R3 ;  /* 0x00000003000085a7 */ /* 0x000ea400080010ff */
[----:B--2---:R-:W-:Y:S05]  /*8da0*/  @!P0 BRA `(.L_x_173) ;  /* 0xfffffffc00f08947 */ /* 0x004fea000383ffff */
[----:B------:R-:W-:Y:S05]  /*8db0*/  BRA `(.L_x_174) ;  /* 0xffffffa000fc7947 */ /* 0x000fea000383ffff */
.L_x_53:
[----:B------:R-:W-:-:S07]  /*8dc0*/  MOV R0, UR5 ;  /* 0x0000000500007c02 */ /* 0x000fce0008000f00 */
.L_x_175:
[----:B-1----:R1:W2:Y:S02]  /*8dd0*/  SYNCS.PHASECHK.TRANS64.TRYWAIT P0, [R0+URZ], R3 ;  /* 0x00000003000075a7 */ /* 0x0022a400080011ff */
[----:B--2---:R-:W-:Y:S05]  /*8de0*/  @!P0 NANOSLEEP.SYNCS 0x989680 ;  /* 0x009896800000895d */ /* 0x004fea0003900000 */
[----:B------:R-:W2:Y:S02]  /*8df0*/  @!P0 SYNCS.PHASECHK.TRANS64 P0, [R0+URZ], R3 ;  /* 0x00000003000085a7 */ /* 0x000ea400080010ff */
[----:B--2---:R-:W-:Y:S05]  /*8e00*/  @!P0 BRA `(.L_x_175) ;  /* 0xfffffffc00f08947 */ /* 0x004fea000383ffff */
[----:B------:R-:W-:Y:S05]  /*8e10*/  BRA `(.L_x_176) ;  /* 0xffffffa400087947 */ /* 0x000fea000383ffff */
.L_x_54:
[----:B------:R-:W-:-:S07]  /*8e20*/  MOV R0, UR5 ;  /* 0x0000000500007c02 */ /* 0x000fce0008000f00 */
.L_x_177:
[----:B-1----:R1:W2:Y:S02]  /*8e30*/  SYNCS.PHASECHK.TRANS64.TRYWAIT P0, [R0+URZ], R3 ;  /* 0x00000003000075a7 */ /* 0x0022a400080011ff */
[----:B--2---:R-:W-:Y:S05]  /*8e40*/  @!P0 NANOSLEEP.SYNCS 0x989680 ;  /* 0x009896800000895d */ /* 0x004fea0003900000 */
[----:B------:R-:W2:Y:S02]  /*8e50*/  @!P0 SYNCS.PHASECHK.TRANS64 P0, [R0+URZ], R3 ;  /* 0x00000003000085a7 */ /* 0x000ea400080010ff */
[----:B--2---:R-:W-:Y:S05]  /*8e60*/  @!P0 BRA `(.L_x_177) ;  /* 0xfffffffc00f08947 */ /* 0x004fea000383ffff */
[----:B------:R-:W-:Y:S05]  /*8e70*/  BRA `(.L_x_178) ;  /* 0xffffffa400147947 */ /* 0x000fea000383ffff */
.L_x_55:
[----:B------:R-:W-:-:S07]  /*8e80*/  MOV R0, UR5 ;  /* 0x0000000500007c02 */ /* 0x000fce0008000f00 */
.L_x_179:
[----:B-1----:R1:W2:Y:S02]  /*8e90*/  SYNCS.PHASECHK.TRANS64.TRYWAIT P0, [R0+URZ], R3 ;  /* 0x00000003000075a7 */ /* 0x0022a400080011ff */
[----:B--2---:R-:W-:Y:S05]  /*8ea0*/  @!P0 NANOSLEEP.SYNCS 0x989680 ;  /* 0x009896800000895d */ /* 0x004fea0003900000 */
[----:B------:R-:W2:Y:S02]  /*8eb0*/  @!P0 SYNCS.PHASECHK.TRANS64 P0, [R0+URZ], R3 ;  /* 0x00000003000085a7 */ /* 0x000ea400080010ff */
[----:B--2---:R-:W-:Y:S05]  /*8ec0*/  @!P0 BRA `(.L_x_179) ;  /* 0xfffffffc00f08947 */ /* 0x004fea000383ffff */
[----:B------:R-:W-:Y:S05]  /*8ed0*/  BRA `(.L_x_180) ;  /* 0xffffffa400207947 */ /* 0x000fea000383ffff */
.L_x_56:
[----:B------:R-:W-:-:S07]  /*8ee0*/  MOV R0, UR5 ;  /* 0x0000000500007c02 */ /* 0x000fce0008000f00 */
.L_x_181:
[----:B-1----:R1:W2:Y:S02]  /*8ef0*/  SYNCS.PHASECHK.TRANS64.TRYWAIT P0, [R0+URZ], R3 ;  /* 0x00000003000075a7 */ /* 0x0022a400080011ff */
[----:B--2---:R-:W-:Y:S05]  /*8f00*/  @!P0 NANOSLEEP.SYNCS 0x989680 ;  /* 0x009896800000895d */ /* 0x004fea0003900000 */
[----:B------:R-:W2:Y:S02]  /*8f10*/  @!P0 SYNCS.PHASECHK.TRANS64 P0, [R0+URZ], R3 ;  /* 0x00000003000085a7 */ /* 0x000ea400080010ff */
[----:B--2---:R-:W-:Y:S05]  /*8f20*/  @!P0 BRA `(.L_x_181) ;  /* 0xfffffffc00f08947 */ /* 0x004fea000383ffff */
[----:B------:R-:W-:Y:S05]  /*8f30*/  BRA `(.L_x_182) ;  /* 0xffffffa4002c7947 */ /* 0x000fea000383ffff */
.L_x_57:
[----:B------:R-:W-:-:S07]  /*8f40*/  MOV R0, UR5 ;  /* 0x0000000500007c02 */ /* 0x000fce0008000f00 */
.L_x_183:
[----:B-1----:R1:W2:Y:S02]  /*8f50*/  SYNCS.PHASECHK.TRANS64.TRYWAIT P0, [R0+URZ], R3 ;  /* 0x00000003000075a7 */ /* 0x0022a400080011ff */
[----:B--2---:R-:W-:Y:S05]  /*8f60*/  @!P0 NANOSLEEP.SYNCS 0x989680 ;  /* 0x009896800000895d */ /* 0x004fea0003900000 */
[----:B------:R-:W2:Y:S02]  /*8f70*/  @!P0 SYNCS.PHASECHK.TRANS64 P0, [R0+URZ], R3 ;  /* 0x00000003000085a7 */ /* 0x000ea400080010ff */
[----:B--2---:R-:W-:Y:S05]  /*8f80*/  @!P0 BRA `(.L_x_183) ;  /* 0xfffffffc00f08947 */ /* 0x004fea000383ffff */
[----:B------:R-:W-:Y:S05]  /*8f90*/  BRA `(.L_x_184) ;  /* 0xffffffa400387947 */ /* 0x000fea000383ffff */
.L_x_58:
[----:B------:R-:W-:-:S07]  /*8fa0*/  MOV R0, UR5 ;  /* 0x0000000500007c02 */ /* 0x000fce0008000f00 */
.L_x_185:
[----:B-1----:R1:W2:Y:S02]  /*8fb0*/  SYNCS.PHASECHK.TRANS64.TRYWAIT P0, [R0+URZ], R3 ;  /* 0x00000003000075a7 */ /* 0x0022a400080011ff */
[----:B--2---:R-:W-:Y:S05]  /*8fc0*/  @!P0 NANOSLEEP.SYNCS 0x989680 ;  /* 0x009896800000895d */ /* 0x004fea0003900000 */
[----:B------:R-:W2:Y:S02]  /*8fd0*/  @!P0 SYNCS.PHASECHK.TRANS64 P0, [R0+URZ], R3 ;  /* 0x00000003000085a7 */ /* 0x000ea400080010ff */
[----:B--2---:R-:W-:Y:S05]  /*8fe0*/  @!P0 BRA `(.L_x_185) ;  /* 0xfffffffc00f08947 */ /* 0x004fea000383ffff */
[----:B------:R-:W-:Y:S05]  /*8ff0*/  BRA `(.L_x_186) ;  /* 0xffffffa400447947 */ /* 0x000fea000383ffff */
.L_x_59:
[----:B------:R-:W-:-:S07]  /*9000*/  MOV R0, UR5 ;  /* 0x0000000500007c02 */ /* 0x000fce0008000f00 */
.L_x_187:
[----:B-1----:R1:W2:Y:S02]  /*9010*/  SYNCS.PHASECHK.TRANS64.TRYWAIT P0, [R0+URZ], R3 ;  /* 0x00000003000075a7 */ /* 0x0022a400080011ff */
[----:B--2---:R-:W-:Y:S05]  /*9020*/  @!P0 NANOSLEEP.SYNCS 0x989680 ;  /* 0x009896800000895d */ /* 0x004fea0003900000 */
[----:B------:R-:W2:Y:S02]  /*9030*/  @!P0 SYNCS.PHASECHK.TRANS64 P0, [R0+URZ], R3 ;  /* 0x00000003000085a7 */ /* 0x000ea400080010ff */
[----:B--2---:R-:W-:Y:S05]  /*9040*/  @!P0 BRA `(.L_x_187) ;  /* 0xfffffffc00f08947 */ /* 0x004fea000383ffff */
[----:B------:R-:W-:Y:S05]  /*9050*/  BRA `(.L_x_188) ;  /* 0xffffffa400507947 */ /* 0x000fea000383ffff */
.L_x_60:
[----:B------:R-:W-:-:S07]  /*9060*/  MOV R0, UR5 ;  /* 0x0000000500007c02 */ /* 0x000fce0008000f00 */
.L_x_189:
[----:B-1----:R1:W2:Y:S02]  /*9070*/  SYNCS.PHASECHK.TRANS64.TRYWAIT P0, [R0+URZ], R3 ;  /* 0x00000003000075a7 */ /* 0x0022a400080011ff */
[----:B--2---:R-:W-:Y:S05]  /*9080*/  @!P0 NANOSLEEP.SYNCS 0x989680 ;  /* 0x009896800000895d */ /* 0x004fea0003900000 */
[----:B------:R-:W2:Y:S02]  /*9090*/  @!P0 SYNCS.PHASECHK.TRANS64 P0, [R0+URZ], R3 ;  /* 0x00000003000085a7 */ /* 0x000ea400080010ff */
[----:B--2---:R-:W-:Y:S05]  /*90a0*/  @!P0 BRA `(.L_x_189) ;  /* 0xfffffffc00f08947 */ /* 0x004fea000383ffff */
[----:B------:R-:W-:Y:S05]  /*90b0*/  BRA `(.L_x_190) ;  /* 0xffffffa4005c7947 */ /* 0x000fea000383ffff */
.L_x_61:
[----:B------:R-:W-:-:S07]  /*90c0*/  MOV R0, UR5 ;  /* 0x0000000500007c02 */ /* 0x000fce0008000f00 */
.L_x_191:
[----:B-1----:R1:W2:Y:S02]  /*90d0*/  SYNCS.PHASECHK.TRANS64.TRYWAIT P0, [R0+URZ], R3 ;  /* 0x00000003000075a7 */ /* 0x0022a400080011ff */
[----:B--2---:R-:W-:Y:S05]  /*90e0*/  @!P0 NANOSLEEP.SYNCS 0x989680 ;  /* 0x009896800000895d */ /* 0x004fea0003900000 */
[----:B------:R-:W2:Y:S02]  /*90f0*/  @!P0 SYNCS.PHASECHK.TRANS64 P0, [R0+URZ], R3 ;  /* 0x00000003000085a7 */ /* 0x000ea400080010ff */
[----:B--2---:R-:W-:Y:S05]  /*9100*/  @!P0 BRA `(.L_x_191) ;  /* 0xfffffffc00f08947 */ /* 0x004fea000383ffff */
[----:B------:R-:W-:Y:S05]  /*9110*/  BRA `(.L_x_192) ;  /* 0xffffffa400687947 */ /* 0x000fea000383ffff */
.L_x_62:
[----:B------:R-:W-:-:S07]  /*9120*/  MOV R0, UR5 ;  /* 0x0000000500007c02 */ /* 0x000fce0008000f00 */
.L_x_193:
[----:B-1----:R1:W2:Y:S02]  /*9130*/  SYNCS.PHASECHK.TRANS64.TRYWAIT P0, [R0+URZ], R3 ;  /* 0x00000003000075a7 */ /* 0x0022a400080011ff */
[----:B--2---:R-:W-:Y:S05]  /*9140*/  @!P0 NANOSLEEP.SYNCS 0x989680 ;  /* 0x009896800000895d */ /* 0x004fea0003900000 */
[----:B------:R-:W2:Y:S02]  /*9150*/  @!P0 SYNCS.PHASECHK.TRANS64 P0, [R0+URZ], R3 ;  /* 0x00000003000085a7 */ /* 0x000ea400080010ff */
[----:B--2---:R-:W-:Y:S05]  /*9160*/  @!P0 BRA `(.L_x_193) ;  /* 0xfffffffc00f08947 */ /* 0x004fea000383ffff */
[----:B------:R-:W-:Y:S05]  /*9170*/  BRA `(.L_x_194) ;  /* 0xffffffa400747947 */ /* 0x000fea000383ffff */
.L_x_63:
[----:B------:R-:W-:-:S07]  /*9180*/  MOV R0, UR5 ;  /* 0x0000000500007c02 */ /* 0x000fce0008000f00 */
.L_x_195:
[----:B-1----:R1:W2:Y:S02]  /*9190*/  SYNCS.PHASECHK.TRANS64.TRYWAIT P0, [R0+URZ], R3 ;  /* 0x00000003000075a7 */ /* 0x0022a400080011ff */
[----:B--2---:R-:W-:Y:S05]  /*91a0*/  @!P0 NANOSLEEP.SYNCS 0x989680 ;  /* 0x009896800000895d */ /* 0x004fea0003900000 */
[----:B------:R-:W2:Y:S02]  /*91b0*/  @!P0 SYNCS.PHASECHK.TRANS64 P0, [R0+URZ], R3 ;  /* 0x00000003000085a7 */ /* 0x000ea400080010ff */
[----:B--2---:R-:W-:Y:S05]  /*91c0*/  @!P0 BRA `(.L_x_195) ;  /* 0xfffffffc00f08947 */ /* 0x004fea000383ffff */
[----:B------:R-:W-:Y:S05]  /*91d0*/  BRA `(.L_x_196) ;  /* 0xffffffa400807947 */ /* 0x000fea000383ffff */
.L_x_64:
[----:B------:R-:W-:-:S07]  /*91e0*/  MOV R0, UR5 ;  /* 0x0000000500007c02 */ /* 0x000fce0008000f00 */
.L_x_197:
[----:B-1----:R1:W2:Y:S02]  /*91f0*/  SYNCS.PHASECHK.TRANS64.TRYWAIT P0, [R0+URZ], R3 ;  /* 0x00000003000075a7 */ /* 0x0022a400080011ff */
[----:B--2---:R-:W-:Y:S05]  /*9200*/  @!P0 NANOSLEEP.SYNCS 0x989680 ;  /* 0x009896800000895d */ /* 0x004fea0003900000 */
[----:B------:R-:W2:Y:S02]  /*9210*/  @!P0 SYNCS.PHASECHK.TRANS64 P0, [R0+URZ], R3 ;  /* 0x00000003000085a7 */ /* 0x000ea400080010ff */
[----:B--2---:R-:W-:Y:S05]  /*9220*/  @!P0 BRA `(.L_x_197) ;  /* 0xfffffffc00f08947 */ /* 0x004fea000383ffff */
[----:B------:R-:W-:Y:S05]  /*9230*/  BRA `(.L_x_198) ;  /* 0xffffffa4008c7947 */ /* 0x000fea000383ffff */
.L_x_65:
[----:B------:R-:W-:-:S07]  /*9240*/  MOV R0, UR5 ;  /* 0x0000000500007c02 */ /* 0x000fce0008000f00 */
.L_x_199:
[----:B-1----:R1:W2:Y:S02]  /*9250*/  SYNCS.PHASECHK.TRANS64.TRYWAIT P0, [R0+URZ], R3 ;  /* 0x00000003000075a7 */ /* 0x0022a400080011ff */
[----:B--2---:R-:W-:Y:S05]  /*9260*/  @!P0 NANOSLEEP.SYNCS 0x989680 ;  /* 0x009896800000895d */ /* 0x004fea0003900000 */
[----:B------:R-:W2:Y:S02]  /*9270*/  @!P0 SYNCS.PHASECHK.TRANS64 P0, [R0+URZ], R3 ;  /* 0x00000003000085a7 */ /* 0x000ea400080010ff */
[----:B--2---:R-:W-:Y:S05]  /*9280*/  @!P0 BRA `(.L_x_199) ;  /* 0xfffffffc00f08947 */ /* 0x004fea000383ffff */
[----:B------:R-:W-:Y:S05]  /*9290*/  BRA `(.L_x_200) ;  /* 0xffffffa400987947 */ /* 0x000fea000383ffff */
.L_x_66:
[----:B------:R-:W-:-:S07]  /*92a0*/  MOV R0, UR5 ;  /* 0x0000000500007c02 */ /* 0x000fce0008000f00 */
.L_x_201:
[----:B-1----:R1:W2:Y:S02]  /*92b0*/  SYNCS.PHASECHK.TRANS64.TRYWAIT P0, [R0+URZ], R3 ;  /* 0x00000003000075a7 */ /* 0x0022a400080011ff */
[----:B--2---:R-:W-:Y:S05]  /*92c0*/  @!P0 NANOSLEEP.SYNCS 0x989680 ;  /* 0x009896800000895d */ /* 0x004fea0003900000 */
[----:B------:R-:W2:Y:S02]  /*92d0*/  @!P0 SYNCS.PHASECHK.TRANS64 P0, [R0+URZ], R3 ;  /* 0x00000003000085a7 */ /* 0x000ea400080010ff */
[----:B--2---:R-:W-:Y:S05]  /*92e0*/  @!P0 BRA `(.L_x_201) ;  /* 0xfffffffc00f08947 */ /* 0x004fea000383ffff */
[----:B------:R-:W-:Y:S05]  /*92f0*/  BRA `(.L_x_202) ;  /* 0xffffffa400a47947 */ /* 0x000fea000383ffff */
.L_x_67:
[----:B------:R-:W-:-:S07]  /*9300*/  MOV R0, UR5 ;  /* 0x0000000500007c02 */ /* 0x000fce0008000f00 */
.L_x_203:
[----:B-1----:R1:W2:Y:S02]  /*9310*/  SYNCS.PHASECHK.TRANS64.TRYWAIT P0, [R0+URZ], R3 ;  /* 0x00000003000075a7 */ /* 0x0022a400080011ff */
[----:B--2---:R-:W-:Y:S05]  /*9320*/  @!P0 NANOSLEEP.SYNCS 0x989680 ;  /* 0x009896800000895d */ /* 0x004fea0003900000 */
[----:B------:R-:W2:Y:S02]  /*9330*/  @!P0 SYNCS.PHASECHK.TRANS64 P0, [R0+URZ], R3 ;  /* 0x00000003000085a7 */ /* 0x000ea400080010ff */
[----:B--2---:R-:W-:Y:S05]  /*9340*/  @!P0 BRA `(.L_x_203) ;  /* 0xfffffffc00f08947 */ /* 0x004fea000383ffff */
[----:B------:R-:W-:Y:S05]  /*9350*/  BRA `(.L_x_204) ;  /* 0xffffffa400b07947 */ /* 0x000fea000383ffff */
.L_x_68:
[----:B------:R-:W-:-:S07]  /*9360*/  MOV R0, UR5 ;  /* 0x0000000500007c02 */ /* 0x000fce0008000f00 */
.L_x_205:
[----:B-1----:R1:W2:Y:S02]  /*9370*/  SYNCS.PHASECHK.TRANS64.TRYWAIT P0, [R0+URZ], R3 ;  /* 0x00000003000075a7 */ /* 0x0022a400080011ff */
[----:B--2---:R-:W-:Y:S05]  /*9380*/  @!P0 NANOSLEEP.SYNCS 0x989680 ;  /* 0x009896800000895d */ /* 0x004fea0003900000 */
[----:B------:R-:W2:Y:S02]  /*9390*/  @!P0 SYNCS.PHASECHK.TRANS64 P0, [R0+URZ], R3 ;  /* 0x00000003000085a7 */ /* 0x000ea400080010ff */
[----:B--2---:R-:W-:Y:S05]  /*93a0*/  @!P0 BRA `(.L_x_205) ;  /* 0xfffffffc00f08947 */ /* 0x004fea000383ffff */
[----:B------:R-:W-:Y:S05]  /*93b0*/  BRA `(.L_x_206) ;  /* 0xffffffa400bc7947 */ /* 0x000fea000383ffff */
.L_x_69:
[----:B------:R-:W-:-:S07]  /*93c0*/  MOV R0, UR5 ;  /* 0x0000000500007c02 */ /* 0x000fce0008000f00 */
.L_x_207:
[----:B-1----:R1:W2:Y:S02]  /*93d0*/  SYNCS.PHASECHK.TRANS64.TRYWAIT P0, [R0+URZ], R3 ;  /* 0x00000003000075a7 */ /* 0x0022a400080011ff */
[----:B--2---:R-:W-:Y:S05]  /*93e0*/  @!P0 NANOSLEEP.SYNCS 0x989680 ;  /* 0x009896800000895d */ /* 0x004fea0003900000 */
[----:B------:R-:W2:Y:S02]  /*93f0*/  @!P0 SYNCS.PHASECHK.TRANS64 P0, [R0+URZ], R3 ;  /* 0x00000003000085a7 */ /* 0x000ea400080010ff */
[----:B--2---:R-:W-:Y:S05]  /*9400*/  @!P0 BRA `(.L_x_207) ;  /* 0xfffffffc00f08947 */ /* 0x004fea000383ffff */
[----:B------:R-:W-:Y:S05]  /*9410*/  BRA `(.L_x_208) ;  /* 0xffffffa400c87947 */ /* 0x000fea000383ffff */
.L_x_70:
[----:B------:R-:W-:-:S07]  /*9420*/  MOV R0, UR5 ;  /* 0x0000000500007c02 */ /* 0x000fce0008000f00 */
.L_x_209:
[----:B-1----:R1:W2:Y:S02]  /*9430*/  SYNCS.PHASECHK.TRANS64.TRYWAIT P0, [R0+URZ], R3 ;  /* 0x00000003000075a7 */ /* 0x0022a400080011ff */
[----:B--2---:R-:W-:Y:S05]  /*9440*/  @!P0 NANOSLEEP.SYNCS 0x989680 ;  /* 0x009896800000895d */ /* 0x004fea0003900000 */
[----:B------:R-:W2:Y:S02]  /*9450*/  @!P0 SYNCS.PHASECHK.TRANS64 P0, [R0+URZ], R3 ;  /* 0x00000003000085a7 */ /* 0x000ea400080010ff */
[----:B--2---:R-:W-:Y:S05]  /*9460*/  @!P0 BRA `(.L_x_209) ;  /* 0xfffffffc00f08947 */ /* 0x004fea000383ffff */
[----:B------:R-:W-:Y:S05]  /*9470*/  BRA `(.L_x_210) ;  /* 0xffffffa400d47947 */ /* 0x000fea000383ffff */
.L_x_71:
[----:B------:R-:W-:-:S07]  /*9480*/  MOV R0, UR5 ;  /* 0x0000000500007c02 */ /* 0x000fce0008000f00 */
.L_x_211:
[----:B-1----:R1:W2:Y:S02]  /*9490*/  SYNCS.PHASECHK.TRANS64.TRYWAIT P0, [R0+URZ], R3 ;  /* 0x00000003000075a7 */ /* 0x0022a400080011ff */
[----:B--2---:R-:W-:Y:S05]  /*94a0*/  @!P0 NANOSLEEP.SYNCS 0x989680 ;  /* 0x009896800000895d */ /* 0x004fea0003900000 */
[----:B------:R-:W2:Y:S02]  /*94b0*/  @!P0 SYNCS.PHASECHK.TRANS64 P0, [R0+URZ], R3 ;  /* 0x00000003000085a7 */ /* 0x000ea400080010ff */
[----:B--2---:R-:W-:Y:S05]  /*94c0*/  @!P0 BRA `(.L_x_211) ;  /* 0xfffffffc00f08947 */ /* 0x004fea000383ffff */
[----:B------:R-:W-:Y:S05]  /*94d0*/  BRA `(.L_x_212) ;  /* 0xffffffa400e07947 */ /* 0x000fea000383ffff */
.L_x_72:
[----:B------:R-:W-:-:S07]  /*94e0*/  MOV R0, UR5 ;  /* 0x0000000500007c02 */ /* 0x000fce0008000f00 */
.L_x_213:
[----:B-1----:R1:W2:Y:S02]  /*94f0*/  SYNCS.PHASECHK.TRANS64.TRYWAIT P0, [R0+URZ], R3 ;  /* 0x00000003000075a7 */ /* 0x0022a400080011ff */
[----:B--2---:R-:W-:Y:S05]  /*9500*/  @!P0 NANOSLEEP.SYNCS 0x989680 ;  /* 0x009896800000895d */ /* 0x004fea0003900000 */
[----:B------:R-:W2:Y:S02]  /*9510*/  @!P0 SYNCS.PHASECHK.TRANS64 P0, [R0+URZ], R3 ;  /* 0x00000003000085a7 */ /* 0x000ea400080010ff */
[----:B--2---:R-:W-:Y:S05]  /*9520*/  @!P0 BRA `(.L_x_213) ;  /* 0xfffffffc00f08947 */ /* 0x004fea000383ffff */
[----:B------:R-:W-:Y:S05]  /*9530*/  BRA `(.L_x_214) ;  /* 0xffffffa400ec7947 */ /* 0x000fea000383ffff */
.L_x_73:
[----:B------:R-:W-:-:S07]  /*9540*/  MOV R0, UR5 ;  /* 0x0000000500007c02 */ /* 0x000fce0008000f00 */
.L_x_215:
[----:B-1----:R1:W2:Y:S02]  /*9550*/  SYNCS.PHASECHK.TRANS64.TRYWAIT P0, [R0+URZ], R3 ;  /* 0x00000003000075a7 */ /* 0x0022a400080011ff */
[----:B--2---:R-:W-:Y:S05]  /*9560*/  @!P0 NANOSLEEP.SYNCS 0x989680 ;  /* 0x009896800000895d */ /* 0x004fea0003900000 */
[----:B------:R-:W2:Y:S02]  /*9570*/  @!P0 SYNCS.PHASECHK.TRANS64 P0, [R0+URZ], R3 ;  /* 0x00000003000085a7 */ /* 0x000ea400080010ff */
[----:B--2---:R-:W-:Y:S05]  /*9580*/  @!P0 BRA `(.L_x_215) ;  /* 0xfffffffc00f08947 */ /* 0x004fea000383ffff */
[----:B------:R-:W-:Y:S05]  /*9590*/  BRA `(.L_x_216) ;  /* 0xffffffa400f87947 */ /* 0x000fea000383ffff */
.L_x_74:
[----:B------:R-:W-:-:S07]  /*95a0*/  MOV R0, UR5 ;  /* 0x0000000500007c02 */ /* 0x000fce0008000f00 */
.L_x_217:
[----:B-1----:R1:W2:Y:S02]  /*95b0*/  SYNCS.PHASECHK.TRANS64.TRYWAIT P0, [R0+URZ], R3 ;  /* 0x00000003000075a7 */ /* 0x0022a400080011ff */
[----:B--2---:R-:W-:Y:S05]  /*95c0*/  @!P0 NANOSLEEP.SYNCS 0x989680 ;  /* 0x009896800000895d */ /* 0x004fea0003900000 */
[----:B------:R-:W2:Y:S02]  /*95d0*/  @!P0 SYNCS.PHASECHK.TRANS64 P0, [R0+URZ], R3 ;  /* 0x00000003000085a7 */ /* 0x000ea400080010ff */
[----:B--2---:R-:W-:Y:S05]  /*95e0*/  @!P0 BRA `(.L_x_217) ;  /* 0xfffffffc00f08947 */ /* 0x004fea000383ffff */
[----:B------:R-:W-:Y:S05]  /*95f0*/  BRA `(.L_x_218) ;  /* 0xffffffa800047947 */ /* 0x000fea000383ffff */
.L_x_75:
[----:B------:R-:W-:-:S07]  /*9600*/  MOV R0, UR5 ;  /* 0x0000000500007c02 */ /* 0x000fce0008000f00 */
.L_x_219:
[----:B-1----:R1:W2:Y:S02]  /*9610*/  SYNCS.PHASECHK.TRANS64.TRYWAIT P0, [R0+URZ], R3 ;  /* 0x00000003000075a7 */ /* 0x0022a400080011ff */
[----:B--2---:R-:W-:Y:S05]  /*9620*/  @!P0 NANOSLEEP.SYNCS 0x989680 ;  /* 0x009896800000895d */ /* 0x004fea0003900000 */
[----:B------:R-:W2:Y:S02]  /*9630*/  @!P0 SYNCS.PHASECHK.TRANS64 P0, [R0+URZ], R3 ;  /* 0x00000003000085a7 */ /* 0x000ea400080010ff */
[----:B--2---:R-:W-:Y:S05]  /*9640*/  @!P0 BRA `(.L_x_219) ;  /* 0xfffffffc00f08947 */ /* 0x004fea000383ffff */
[----:B------:R-:W-:Y:S05]  /*9650*/  BRA `(.L_x_220) ;  /* 0xffffffa800107947 */ /* 0x000fea000383ffff */
.L_x_76:
[----:B------:R-:W-:-:S07]  /*9660*/  MOV R0, UR5 ;  /* 0x0000000500007c02 */ /* 0x000fce0008000f00 */
.L_x_221:
[----:B-1----:R1:W2:Y:S02]  /*9670*/  SYNCS.PHASECHK.TRANS64.TRYWAIT P0, [R0+URZ], R3 ;  /* 0x00000003000075a7 */ /* 0x0022a400080011ff */
[----:B--2---:R-:W-:Y:S05]  /*9680*/  @!P0 NANOSLEEP.SYNCS 0x989680 ;  /* 0x009896800000895d */ /* 0x004fea0003900000 */
[----:B------:R-:W2:Y:S02]  /*9690*/  @!P0 SYNCS.PHASECHK.TRANS64 P0, [R0+URZ], R3 ;  /* 0x00000003000085a7 */ /* 0x000ea400080010ff */
[----:B--2---:R-:W-:Y:S05]  /*96a0*/  @!P0 BRA `(.L_x_221) ;  /* 0xfffffffc00f08947 */ /* 0x004fea000383ffff */
[----:B------:R-:W-:Y:S05]  /*96b0*/  BRA `(.L_x_222) ;  /* 0xffffffa8001c7947 */ /* 0x000fea000383ffff */
.L_x_77:
[----:B------:R-:W-:-:S07]  /*96c0*/  MOV R0, UR5 ;  /* 0x0000000500007c02 */ /* 0x000fce0008000f00 */
.L_x_223:
[----:B-1----:R1:W2:Y:S02]  /*96d0*/  SYNCS.PHASECHK.TRANS64.TRYWAIT P0, [R0+URZ], R3 ;  /* 0x00000003000075a7 */ /* 0x0022a400080011ff */
[----:B--2---:R-:W-:Y:S05]  /*96e0*/  @!P0 NANOSLEEP.SYNCS 0x989680 ;  /* 0x009896800000895d */ /* 0x004fea0003900000 */
[----:B------:R-:W2:Y:S02]  /*96f0*/  @!P0 SYNCS.PHASECHK.TRANS64 P0, [R0+URZ], R3 ;  /* 0x00000003000085a7 */ /* 0x000ea400080010ff */
[----:B--2---:R-:W-:Y:S05]  /*9700*/  @!P0 BRA `(.L_x_223) ;  /* 0xfffffffc00f08947 */ /* 0x004fea000383ffff */
[----:B------:R-:W-:Y:S05]  /*9710*/  BRA `(.L_x_224) ;  /* 0xffffffa800287947 */ /* 0x000fea000383ffff */
.L_x_78:
[----:B------:R-:W-:-:S07]  /*9720*/  MOV R0, UR5 ;  /* 0x0000000500007c02 */ /* 0x000fce0008000f00 */
.L_x_225:
[----:B-1----:R1:W2:Y:S02]  /*9730*/  SYNCS.PHASECHK.TRANS64.TRYWAIT P0, [R0+URZ], R3 ;  /* 0x00000003000075a7 */ /* 0x0022a400080011ff */
[----:B--2---:R-:W-:Y:S05]  /*9740*/  @!P0 NANOSLEEP.SYNCS 0x989680 ;  /* 0x009896800000895d */ /* 0x004fea0003900000 */
[----:B------:R-:W2:Y:S02]  /*9750*/  @!P0 SYNCS.PHASECHK.TRANS64 P0, [R0+URZ], R3 ;  /* 0x00000003000085a7 */ /* 0x000ea400080010ff */
[----:B--2---:R-:W-:Y:S05]  /*9760*/  @!P0 BRA `(.L_x_225) ;  /* 0xfffffffc00f08947 */ /* 0x004fea000383ffff */
[----:B------:R-:W-:Y:S05]  /*9770*/  BRA `(.L_x_226) ;  /* 0xffffffa800347947 */ /* 0x000fea000383ffff */
.L_x_79:
[----:B------:R-:W-:-:S07]  /*9780*/  MOV R0, UR5 ;  /* 0x0000000500007c02 */ /* 0x000fce0008000f00 */
.L_x_227:
[----:B-1----:R1:W2:Y:S02]  /*9790*/  SYNCS.PHASECHK.TRANS64.TRYWAIT P0, [R0+URZ], R3 ;  /* 0x00000003000075a7 */ /* 0x0022a400080011ff */
[----:B--2---:R-:W-:Y:S05]  /*97a0*/  @!P0 NANOSLEEP.SYNCS 0x989680 ;  /* 0x009896800000895d */ /* 0x004fea0003900000 */
[----:B------:R-:W2:Y:S02]  /*97b0*/  @!P0 SYNCS.PHASECHK.TRANS64 P0, [R0+URZ], R3 ;  /* 0x00000003000085a7 */ /* 0x000ea400080010ff */
[----:B--2---:R-:W-:Y:S05]  /*97c0*/  @!P0 BRA `(.L_x_227) ;  /* 0xfffffffc00f08947 */ /* 0x004fea000383ffff */
[----:B------:R-:W-:Y:S05]  /*97d0*/  BRA `(.L_x_228) ;  /* 0xffffffa800407947 */ /* 0x000fea000383ffff */
.L_x_80:
[----:B------:R-:W-:-:S07]  /*97e0*/  MOV R0, UR5 ;  /* 0x0000000500007c02 */ /* 0x000fce0008000f00 */
.L_x_229:
[----:B-1----:R1:W2:Y:S02]  /*97f0*/  SYNCS.PHASECHK.TRANS64.TRYWAIT P0, [R0+URZ], R3 ;  /* 0x00000003000075a7 */ /* 0x0022a400080011ff */
[----:B--2---:R-:W-:Y:S05]  /*9800*/  @!P0 NANOSLEEP.SYNCS 0x989680 ;  /* 0x009896800000895d */ /* 0x004fea0003900000 */
[----:B------:R-:W2:Y:S02]  /*9810*/  @!P0 SYNCS.PHASECHK.TRANS64 P0, [R0+URZ], R3 ;  /* 0x00000003000085a7 */ /* 0x000ea400080010ff */
[----:B--2---:R-:W-:Y:S05]  /*9820*/  @!P0 BRA `(.L_x_229) ;  /* 0xfffffffc00f08947 */ /* 0x004fea000383ffff */
[----:B------:R-:W-:Y:S05]  /*9830*/  BRA `(.L_x_230) ;  /* 0xffffffa8004c7947 */ /* 0x000fea000383ffff */
.L_x_81:
[----:B------:R-:W-:-:S07]  /*9840*/  MOV R0, UR5 ;  /* 0x0000000500007c02 */ /* 0x000fce0008000f00 */
.L_x_231:
[----:B-1----:R1:W2:Y:S02]  /*9850*/  SYNCS.PHASECHK.TRANS64.TRYWAIT P0, [R0+URZ], R3 ;  /* 0x00000003000075a7 */ /* 0x0022a400080011ff */
[----:B--2---:R-:W-:Y:S05]  /*9860*/  @!P0 NANOSLEEP.SYNCS 0x989680 ;  /* 0x009896800000895d */ /* 0x004fea0003900000 */
[----:B------:R-:W2:Y:S02]  /*9870*/  @!P0 SYNCS.PHASECHK.TRANS64 P0, [R0+URZ], R3 ;  /* 0x00000003000085a7 */ /* 0x000ea400080010ff */
[----:B--2---:R-:W-:Y:S05]  /*9880*/  @!P0 BRA `(.L_x_231) ;  /* 0xfffffffc00f08947 */ /* 0x004fea000383ffff */
[----:B------:R-:W-:Y:S05]  /*9890*/  BRA `(.L_x_232) ;  /* 0xffffffa800587947 */ /* 0x000fea000383ffff */
.L_x_82:
[----:B------:R-:W-:-:S07]  /*98a0*/  MOV R0, UR5 ;  /* 0x0000000500007c02 */ /* 0x000fce0008000f00 */
.L_x_233:
[----:B-1----:R1:W2:Y:S02]  /*98b0*/  SYNCS.PHASECHK.TRANS64.TRYWAIT P0, [R0+URZ], R3 ;  /* 0x00000003000075a7 */ /* 0x0022a400080011ff */
[----:B--2---:R-:W-:Y:S05]  /*98c0*/  @!P0 NANOSLEEP.SYNCS 0x989680 ;  /* 0x009896800000895d */ /* 0x004fea0003900000 */
[----:B------:R-:W2:Y:S02]  /*98d0*/  @!P0 SYNCS.PHASECHK.TRANS64 P0, [R0+URZ], R3 ;  /* 0x00000003000085a7 */ /* 0x000ea400080010ff */
[----:B--2---:R-:W-:Y:S05]  /*98e0*/  @!P0 BRA `(.L_x_233) ;  /* 0xfffffffc00f08947 */ /* 0x004fea000383ffff */
[----:B------:R-:W-:Y:S05]  /*98f0*/  BRA `(.L_x_234) ;  /* 0xffffffa800647947 */ /* 0x000fea000383ffff */
.L_x_83:
[----:B------:R-:W-:-:S07]  /*9900*/  MOV R0, UR5 ;  /* 0x0000000500007c02 */ /* 0x000fce0008000f00 */
.L_x_235:
[----:B-1----:R1:W2:Y:S02]  /*9910*/  SYNCS.PHASECHK.TRANS64.TRYWAIT P0, [R0+URZ], R3 ;  /* 0x00000003000075a7 */ /* 0x0022a400080011ff */
[----:B--2---:R-:W-:Y:S05]  /*9920*/  @!P0 NANOSLEEP.SYNCS 0x989680 ;  /* 0x009896800000895d */ /* 0x004fea0003900000 */
[----:B------:R-:W2:Y:S02]  /*9930*/  @!P0 SYNCS.PHASECHK.TRANS64 P0, [R0+URZ], R3 ;  /* 0x00000003000085a7 */ /* 0x000ea400080010ff */
[----:B--2---:R-:W-:Y:S05]  /*9940*/  @!P0 BRA `(.L_x_235) ;  /* 0xfffffffc00f08947 */ /* 0x004fea000383ffff */
[----:B------:R-:W-:Y:S05]  /*9950*/  BRA `(.L_x_236) ;  /* 0xffffffa800707947 */ /* 0x000fea000383ffff */
.L_x_84:
[----:B------:R-:W-:-:S07]  /*9960*/  MOV R0, UR5 ;  /* 0x0000000500007c02 */ /* 0x000fce0008000f00 */
.L_x_237:
[----:B-1----:R1:W2:Y:S02]  /*9970*/  SYNCS.PHASECHK.TRANS64.TRYWAIT P0, [R0+URZ], R3 ;  /* 0x00000003000075a7 */ /* 0x0022a400080011ff */
[----:B--2---:R-:W-:Y:S05]  /*9980*/  @!P0 NANOSLEEP.SYNCS 0x989680 ;  /* 0x009896800000895d */ /* 0x004fea0003900000 */
[----:B------:R-:W2:Y:S02]  /*9990*/  @!P0 SYNCS.PHASECHK.TRANS64 P0, [R0+URZ], R3 ;  /* 0x00000003000085a7 */ /* 0x000ea400080010ff */
[----:B--2---:R-:W-:Y:S05]  /*99a0*/  @!P0 BRA `(.L_x_237) ;  /* 0xfffffffc00f08947 */ /* 0x004fea000383ffff */
[----:B------:R-:W-:Y:S05]  /*99b0*/  BRA `(.L_x_238) ;  /* 0xffffffa8007c7947 */ /* 0x000fea000383ffff */
.L_x_85:
[----:B------:R-:W-:-:S07]  /*99c0*/  MOV R0, UR5 ;  /* 0x0000000500007c02 */ /* 0x000fce0008000f00 */
.L_x_239:
[----:B-1----:R1:W2:Y:S02]  /*99d0*/  SYNCS.PHASECHK.TRANS64.TRYWAIT P0, [R0+URZ], R3 ;  /* 0x00000003000075a7 */ /* 0x0022a400080011ff */
[----:B--2---:R-:W-:Y:S05]  /*99e0*/  @!P0 NANOSLEEP.SYNCS 0x989680 ;  /* 0x009896800000895d */ /* 0x004fea0003900000 */
[----:B------:R-:W2:Y:S02]  /*99f0*/  @!P0 SYNCS.PHASECHK.TRANS64 P0, [R0+URZ], R3 ;  /* 0x00000003000085a7 */ /* 0x000ea400080010ff */
[----:B--2---:R-:W-:Y:S05]  /*9a00*/  @!P0 BRA `(.L_x_239) ;  /* 0xfffffffc00f08947 */ /* 0x004fea000383ffff */
[----:B------:R-:W-:Y:S05]  /*9a10*/  BRA `(.L_x_240) ;  /* 0xffffffa800887947 */ /* 0x000fea000383ffff */
.L_x_86:
[----:B------:R-:W-:-:S07]  /*9a20*/  MOV R0, UR5 ;  /* 0x0000000500007c02 */ /* 0x000fce0008000f00 */
.L_x_241:
[----:B-1----:R1:W2:Y:S02]  /*9a30*/  SYNCS.PHASECHK.TRANS64.TRYWAIT P0, [R0+URZ], R3 ;  /* 0x00000003000075a7 */ /* 0x0022a400080011ff */
[----:B--2---:R-:W-:Y:S05]  /*9a40*/  @!P0 NANOSLEEP.SYNCS 0x989680 ;  /* 0x009896800000895d */ /* 0x004fea0003900000 */
[----:B------:R-:W2:Y:S02]  /*9a50*/  @!P0 SYNCS.PHASECHK.TRANS64 P0, [R0+URZ], R3 ;  /* 0x00000003000085a7 */ /* 0x000ea400080010ff */
[----:B--2---:R-:W-:Y:S05]  /*9a60*/  @!P0 BRA `(.L_x_241) ;  /* 0xfffffffc00f08947 */ /* 0x004fea000383ffff */
[----:B------:R-:W-:Y:S05]  /*9a70*/  BRA `(.L_x_242) ;  /* 0xffffffa800947947 */ /* 0x000fea000383ffff */
.L_x_87:
[----:B------:R-:W-:-:S07]  /*9a80*/  MOV R0, UR5 ;  /* 0x0000000500007c02 */ /* 0x000fce0008000f00 */
.L_x_243:
[----:B-1----:R1:W2:Y:S02]  /*9a90*/  SYNCS.PHASECHK.TRANS64.TRYWAIT P0, [R0+URZ], R3 ;  /* 0x00000003000075a7 */ /* 0x0022a400080011ff */
[----:B--2---:R-:W-:Y:S05]  /*9aa0*/  @!P0 NANOSLEEP.SYNCS 0x989680 ;  /* 0x009896800000895d */ /* 0x004fea0003900000 */
[----:B------:R-:W2:Y:S02]  /*9ab0*/  @!P0 SYNCS.PHASECHK.TRANS64 P0, [R0+URZ], R3 ;  /* 0x00000003000085a7 */ /* 0x000ea400080010ff */
[----:B--2---:R-:W-:Y:S05]  /*9ac0*/  @!P0 BRA `(.L_x_243) ;  /* 0xfffffffc00f08947 */ /* 0x004fea000383ffff */
[----:B------:R-:W-:Y:S05]  /*9ad0*/  BRA `(.L_x_244) ;  /* 0xffffffa800a07947 */ /* 0x000fea000383ffff */
.L_x_88:
[----:B------:R-:W-:-:S07]  /*9ae0*/  MOV R0, UR5 ;  /* 0x0000000500007c02 */ /* 0x000fce0008000f00 */
.L_x_245:
[----:B-1----:R1:W2:Y:S02]  /*9af0*/  SYNCS.PHASECHK.TRANS64.TRYWAIT P0, [R0+URZ], R3 ;  /* 0x00000003000075a7 */ /* 0x0022a400080011ff */
[----:B--2---:R-:W-:Y:S05]  /*9b00*/  @!P0 NANOSLEEP.SYNCS 0x989680 ;  /* 0x009896800000895d */ /* 0x004fea0003900000 */
[----:B------:R-:W2:Y:S02]  /*9b10*/  @!P0 SYNCS.PHASECHK.TRANS64 P0, [R0+URZ], R3 ;  /* 0x00000003000085a7 */ /* 0x000ea400080010ff */
[----:B--2---:R-:W-:Y:S05]  /*9b20*/  @!P0 BRA `(.L_x_245) ;  /* 0xfffffffc00f08947 */ /* 0x004fea000383ffff */
[----:B------:R-:W-:Y:S05]  /*9b30*/  BRA `(.L_x_246) ;  /* 0xffffffa800ac7947 */ /* 0x000fea000383ffff */
.L_x_89:
[----:B------:R-:W-:-:S07]  /*9b40*/  MOV R0, UR5 ;  /* 0x0000000500007c02 */ /* 0x000fce0008000f00 */
.L_x_247:
[----:B-1----:R1:W2:Y:S02]  /*9b50*/  SYNCS.PHASECHK.TRANS64.TRYWAIT P0, [R0+URZ], R3 ;  /* 0x00000003000075a7 */ /* 0x0022a400080011ff */
[----:B--2---:R-:W-:Y:S05]  /*9b60*/  @!P0 NANOSLEEP.SYNCS 0x989680 ;  /* 0x009896800000895d */ /* 0x004fea0003900000 */
[----:B------:R-:W2:Y:S02]  /*9b70*/  @!P0 SYNCS.PHASECHK.TRANS64 P0, [R0+URZ], R3 ;  /* 0x00000003000085a7 */ /* 0x000ea400080010ff */
[----:B--2---:R-:W-:Y:S05]  /*9b80*/  @!P0 BRA `(.L_x_247) ;  /* 0xfffffffc00f08947 */ /* 0x004fea000383ffff */
[----:B------:R-:W-:Y:S05]  /*9b90*/  BRA `(.L_x_248) ;  /* 0xffffffa800b87947 */ /* 0x000fea000383ffff */
.L_x_90:
[----:B------:R-:W-:-:S07]  /*9ba0*/  MOV R0, UR5 ;  /* 0x0000000500007c02 */ /* 0x000fce0008000f00 */
.L_x_249:
[----:B-1----:R1:W2:Y:S02]  /*9bb0*/  SYNCS.PHASECHK.TRANS64.TRYWAIT P0, [R0+URZ], R3 ;  /* 0x00000003000075a7 */ /* 0x0022a400080011ff */
[----:B--2---:R-:W-:Y:S05]  /*9bc0*/  @!P0 NANOSLEEP.SYNCS 0x989680 ;  /* 0x009896800000895d */ /* 0x004fea0003900000 */
[----:B------:R-:W2:Y:S02]  /*9bd0*/  @!P0 SYNCS.PHASECHK.TRANS64 P0, [R0+URZ], R3 ;  /* 0x00000003000085a7 */ /* 0x000ea400080010ff */
[----:B--2---:R-:W-:Y:S05]  /*9be0*/  @!P0 BRA `(.L_x_249) ;  /* 0xfffffffc00f08947 */ /* 0x004fea000383ffff */
[----:B------:R-:W-:Y:S05]  /*9bf0*/  BRA `(.L_x_250) ;  /* 0xffffffa800c47947 */ /* 0x000fea000383ffff */
.L_x_91:
[----:B------:R-:W-:-:S07]  /*9c00*/  MOV R0, UR5 ;  /* 0x0000000500007c02 */ /* 0x000fce0008000f00 */
.L_x_251:
[----:B-1----:R1:W2:Y:S02]  /*9c10*/  SYNCS.PHASECHK.TRANS64.TRYWAIT P0, [R0+URZ], R3 ;  /* 0x00000003000075a7 */ /* 0x0022a400080011ff */
[----:B--2---:R-:W-:Y:S05]  /*9c20*/  @!P0 NANOSLEEP.SYNCS 0x989680 ;  /* 0x009896800000895d */ /* 0x004fea0003900000 */
[----:B------:R-:W2:Y:S02]  /*9c30*/  @!P0 SYNCS.PHASECHK.TRANS64 P0, [R0+URZ], R3 ;  /* 0x00000003000085a7 */ /* 0x000ea400080010ff */
[----:B--2---:R-:W-:Y:S05]  /*9c40*/  @!P0 BRA `(.L_x_251) ;  /* 0xfffffffc00f08947 */ /* 0x004fea000383ffff */
[----:B------:R-:W-:Y:S05]  /*9c50*/  BRA `(.L_x_252) ;  /* 0xffffffa800d07947 */ /* 0x000fea000383ffff */
.L_x_92:
[----:B------:R-:W-:-:S07]  /*9c60*/  MOV R0, UR5 ;  /* 0x0000000500007c02 */ /* 0x000fce0008000f00 */
.L_x_253:
[----:B-1----:R1:W2:Y:S02]  /*9c70*/  SYNCS.PHASECHK.TRANS64.TRYWAIT P0, [R0+URZ], R3 ;  /* 0x00000003000075a7 */ /* 0x0022a400080011ff */
[----:B--2---:R-:W-:Y:S05]  /*9c80*/  @!P0 NANOSLEEP.SYNCS 0x989680 ;  /* 0x009896800000895d */ /* 0x004fea0003900000 */
[----:B------:R-:W2:Y:S02]  /*9c90*/  @!P0 SYNCS.PHASECHK.TRANS64 P0, [R0+URZ], R3 ;  /* 0x00000003000085a7 */ /* 0x000ea400080010ff */
[----:B--2---:R-:W-:Y:S05]  /*9ca0*/  @!P0 BRA `(.L_x_253) ;  /* 0xfffffffc00f08947 */ /* 0x004fea000383ffff */
[----:B------:R-:W-:Y:S05]  /*9cb0*/  BRA `(.L_x_254) ;  /* 0xffffffa800dc7947 */ /* 0x000fea000383ffff */
.L_x_93:
[----:B------:R-:W-:-:S07]  /*9cc0*/  MOV R0, UR5 ;  /* 0x0000000500007c02 */ /* 0x000fce0008000f00 */
.L_x_255:
[----:B-1----:R1:W2:Y:S02]  /*9cd0*/  SYNCS.PHASECHK.TRANS64.TRYWAIT P0, [R0+URZ], R3 ;  /* 0x00000003000075a7 */ /* 0x0022a400080011ff */
[----:B--2---:R-:W-:Y:S05]  /*9ce0*/  @!P0 NANOSLEEP.SYNCS 0x989680 ;  /* 0x009896800000895d */ /* 0x004fea0003900000 */
[----:B------:R-:W2:Y:S02]  /*9cf0*/  @!P0 SYNCS.PHASECHK.TRANS64 P0, [R0+URZ], R3 ;  /* 0x00000003000085a7 */ /* 0x000ea400080010ff */
[----:B--2---:R-:W-:Y:S05]  /*9d00*/  @!P0 BRA `(.L_x_255) ;  /* 0xfffffffc00f08947 */ /* 0x004fea000383ffff */
[----:B------:R-:W-:Y:S05]  /*9d10*/  BRA `(.L_x_256) ;  /* 0xffffffa800e87947 */ /* 0x000fea000383ffff */
.L_x_94:
[----:B------:R-:W-:-:S07]  /*9d20*/  MOV R0, UR5 ;  /* 0x0000000500007c02 */ /* 0x000fce0008000f00 */
.L_x_257:
[----:B-1----:R1:W2:Y:S02]  /*9d30*/  SYNCS.PHASECHK.TRANS64.TRYWAIT P0, [R0+URZ], R3 ;  /* 0x00000003000075a7 */ /* 0x0022a400080011ff */
[----:B--2---:R-:W-:Y:S05]  /*9d40*/  @!P0 NANOSLEEP.SYNCS 0x989680 ;  /* 0x009896800000895d */ /* 0x004fea0003900000 */
[----:B------:R-:W2:Y:S02]  /*9d50*/  @!P0 SYNCS.PHASECHK.TRANS64 P0, [R0+URZ], R3 ;  /* 0x00000003000085a7 */ /* 0x000ea400080010ff */
[----:B--2---:R-:W-:Y:S05]  /*9d60*/  @!P0 BRA `(.L_x_257) ;  /* 0xfffffffc00f08947 */ /* 0x004fea000383ffff */
[----:B------:R-:W-:Y:S05]  /*9d70*/  BRA `(.L_x_258) ;  /* 0xffffffa800f47947 */ /* 0x000fea000383ffff */
.L_x_95:
[----:B------:R-:W-:-:S07]  /*9d80*/  MOV R0, UR5 ;  /* 0x0000000500007c02 */ /* 0x000fce0008000f00 */
.L_x_259:
[----:B-1----:R1:W2:Y:S02]  /*9d90*/  SYNCS.PHASECHK.TRANS64.TRYWAIT P0, [R0+URZ], R3 ;  /* 0x00000003000075a7 */ /* 0x0022a400080011ff */
[----:B--2---:R-:W-:Y:S05]  /*9da0*/  @!P0 NANOSLEEP.SYNCS 0x989680 ;  /* 0x009896800000895d */ /* 0x004fea0003900000 */
[----:B------:R-:W2:Y:S02]  /*9db0*/  @!P0 SYNCS.PHASECHK.TRANS64 P0, [R0+URZ], R3 ;  /* 0x00000003000085a7 */ /* 0x000ea400080010ff */
[----:B--2---:R-:W-:Y:S05]  /*9dc0*/  @!P0 BRA `(.L_x_259) ;  /* 0xfffffffc00f08947 */ /* 0x004fea000383ffff */
[----:B------:R-:W-:Y:S05]  /*9dd0*/  BRA `(.L_x_260) ;  /* 0xffffffac00007947 */ /* 0x000fea000383ffff */
.L_x_96:
[----:B------:R-:W-:-:S07]  /*9de0*/  MOV R0, UR5 ;  /* 0x0000000500007c02 */ /* 0x000fce0008000f00 */
.L_x_261:
[----:B-1----:R1:W2:Y:S02]  /*9df0*/  SYNCS.PHASECHK.TRANS64.TRYWAIT P0, [R0+URZ], R3 ;  /* 0x00000003000075a7 */ /* 0x0022a400080011ff */
[----:B--2---:R-:W-:Y:S05]  /*9e00*/  @!P0 NANOSLEEP.SYNCS 0x989680 ;  /* 0x009896800000895d */ /* 0x004fea0003900000 */
[----:B------:R-:W2:Y:S02]  /*9e10*/  @!P0 SYNCS.PHASECHK.TRANS64 P0, [R0+URZ], R3 ;  /* 0x00000003000085a7 */ /* 0x000ea400080010ff */
[----:B--2---:R-:W-:Y:S05]  /*9e20*/  @!P0 BRA `(.L_x_261) ;  /* 0xfffffffc00f08947 */ /* 0x004fea000383ffff */
[----:B------:R-:W-:Y:S05]  /*9e30*/  BRA `(.L_x_262) ;  /* 0xffffffac000c7947 */ /* 0x000fea000383ffff */
.L_x_99:
[----:B-1----:R1:W2:Y:S02]  /*9e40*/  SYNCS.PHASECHK.TRANS64.TRYWAIT P0, [R2+URZ+0x3e0], R4 ;  /* 0x0003e004020075a7 */ /* 0x0022a400080011ff */
[----:B--2---:R-:W-:Y:S05]  /*9e50*/  @!P0 NANOSLEEP.SYNCS 0x989680 ;  /* 0x009896800000895d */ /* 0x004fea0003900000 */
[----:B------:R-:W2:Y:S02]  /*9e60*/  @!P0 SYNCS.PHASECHK.TRANS64 P0, [R2+URZ+0x3e0], R4 ;  /* 0x0003e004020085a7 */ /* 0x000ea400080010ff */
[----:B--2---:R-:W-:Y:S05]  /*9e70*/  @!P0 BRA `(.L_x_99) ;  /* 0xfffffffc00f08947 */ /* 0x004fea000383ffff */
[----:B------:R-:W-:Y:S05]  /*9e80*/  BRA `(.L_x_263) ;  /* 0xffffffac00687947 */ /* 0x000fea000383ffff */
.L_x_100:
[----:B------:R-:W-:-:S07]  /*9e90*/  MOV R2, UR4 ;  /* 0x0000000400027c02 */ /* 0x000fce0008000f00 */
.L_x_264:
[----:B-1----:R1:W2:Y:S02]  /*9ea0*/  SYNCS.PHASECHK.TRANS64.TRYWAIT P0, [R2+URZ+0x390], R5 ;  /* 0x00039005020075a7 */ /* 0x0022a400080011ff */
[----:B--2---:R-:W-:Y:S05]  /*9eb0*/  @!P0 NANOSLEEP.SYNCS 0x989680 ;  /* 0x009896800000895d */ /* 0x004fea0003900000 */
[----:B------:R-:W2:Y:S02]  /*9ec0*/  @!P0 SYNCS.PHASECHK.TRANS64 P0, [R2+URZ+0x390], R5 ;  /* 0x00039005020085a7 */ /* 0x000ea400080010ff */
[----:B--2---:R-:W-:Y:S05]  /*9ed0*/  @!P0 BRA `(.L_x_264) ;  /* 0xfffffffc00f08947 */ /* 0x004fea000383ffff */
[----:B------:R-:W-:Y:S05]  /*9ee0*/  BRA `(.L_x_265) ;  /* 0xffffffac00787947 */ /* 0x000fea000383ffff */
.L_x_101:
[----:B-1----:R1:W2:Y:S02]  /*9ef0*/  SYNCS.PHASECHK.TRANS64.TRYWAIT P1, [R2+URZ+0x380], R4 ;  /* 0x00038004020075a7 */ /* 0x0022a400080211ff */
[----:B--2---:R-:W-:Y:S05]  /*9f00*/  @!P1 NANOSLEEP.SYNCS 0x989680 ;  /* 0x009896800000995d */ /* 0x004fea0003900000 */
[----:B------:R-:W2:Y:S02]  /*9f10*/  @!P1 SYNCS.PHASECHK.TRANS64 P1, [R2+URZ+0x380], R4 ;  /* 0x00038004020095a7 */ /* 0x000ea400080210ff */
[----:B--2---:R-:W-:Y:S05]  /*9f20*/  @!P1 BRA `(.L_x_101) ;  /* 0xfffffffc00f09947 */ /* 0x004fea000383ffff */
[----:B------:R-:W-:Y:S05]  /*9f30*/  BRA `(.L_x_266) ;  /* 0xffffffac00a87947 */ /* 0x000fea000383ffff */
.L_x_104:
[----:B------:R-:W-:-:S07]  /*9f40*/  MOV R0, UR4 ;  /* 0x0000000400007c02 */ /* 0x000fce0008000f00 */
.L_x_267:
[----:B-1----:R1:W2:Y:S02]  /*9f50*/  SYNCS.PHASECHK.TRANS64.TRYWAIT P0, [R0+URZ+0x390], R2 ;  /* 0x00039002000075a7 */ /* 0x0022a400080011ff */
[----:B--2---:R-:W-:Y:S05]  /*9f60*/  @!P0 NANOSLEEP.SYNCS 0x989680 ;  /* 0x009896800000895d */ /* 0x004fea0003900000 */
[----:B------:R-:W2:Y:S02]  /*9f70*/  @!P0 SYNCS.PHASECHK.TRANS64 P0, [R0+URZ+0x390], R2 ;  /* 0x00039002000085a7 */ /* 0x000ea400080010ff */
[----:B--2---:R-:W-:Y:S05]  /*9f80*/  @!P0 BRA `(.L_x_267) ;  /* 0xfffffffc00f08947 */ /* 0x004fea000383ffff */
[----:B------:R-:W-:Y:S05]  /*9f90*/  BRA `(.L_x_103) ;  /* 0xffffffac00fc7947 */ /* 0x000fea000383ffff */
.L_x_111:
[----:B-1----:R1:W2:Y:S02]  /*9fa0*/  SYNCS.PHASECHK.TRANS64.TRYWAIT P1, [R0+URZ+0x380], R2 ;  /* 0x00038002000075a7 */ /* 0x0022a400080211ff */
[----:B--2---:R-:W-:Y:S05]  /*9fb0*/  @!P1 NANOSLEEP.SYNCS 0x989680 ;  /* 0x009896800000995d */ /* 0x004fea0003900000 */
[----:B------:R-:W2:Y:S02]  /*9fc0*/  @!P1 SYNCS.PHASECHK.TRANS64 P1, [R0+URZ+0x380], R2 ;  /* 0x00038002000095a7 */ /* 0x000ea400080210ff */
[----:B--2---:R-:W-:Y:S05]  /*9fd0*/  @!P1 BRA `(.L_x_111) ;  /* 0xfffffffc00f09947 */ /* 0x004fea000383ffff */
[----:B------:R-:W-:Y:S05]  /*9fe0*/  BRA `(.L_x_268) ;  /* 0xffffffb400587947 */ /* 0x000fea000383ffff */
.L_x_112:
[----:B------:R-:W-:-:S07]  /*9ff0*/  MOV R2, UR19 ;  /* 0x0000001300027c02 */ /* 0x000fce0008000f00 */
.L_x_269:
[----:B-1----:R1:W2:Y:S02]  /*a000*/  SYNCS.PHASECHK.TRANS64.TRYWAIT P0, [R2+URZ+0x3c0], R0 ;  /* 0x0003c000020075a7 */ /* 0x0022a400080011ff */
[----:B--2---:R-:W-:Y:S05]  /*a010*/  @!P0 NANOSLEEP.SYNCS 0x989680 ;  /* 0x009896800000895d */ /* 0x004fea0003900000 */
[----:B------:R-:W2:Y:S02]  /*a020*/  @!P0 SYNCS.PHASECHK.TRANS64 P0, [R2+URZ+0x3c0], R0 ;  /* 0x0003c000020085a7 */ /* 0x000ea400080010ff */
[----:B--2---:R-:W-:Y:S05]  /*a030*/  @!P0 BRA `(.L_x_269) ;  /* 0xfffffffc00f08947 */ /* 0x004fea000383ffff */
[----:B------:R-:W-:Y:S05]  /*a040*/  BRA `(.L_x_270) ;  /* 0xffffffb4008c7947 */ /* 0x000fea000383ffff */
.L_x_115:
[----:B------:R-:W-:Y:S07]  /*a050*/  MOV R0, UR6 ;  /* 0x0000000600007c02 */ /* 0x000fee0008000f00 */
.L_x_271:
[----:B-1----:R1:W2:Y:S02]  /*a060*/  SYNCS.PHASECHK.TRANS64.TRYWAIT P0, [R0+URZ], R2 ;  /* 0x00000002000075a7 */ /* 0x0022a400080011ff */
[----:B--2---:R-:W-:Y:S05]  /*a070*/  @!P0 NANOSLEEP.SYNCS 0x989680 ;  /* 0x009896800000895d */ /* 0x004fea0003900000 */
[----:B------:R-:W2:Y:S02]  /*a080*/  @!P0 SYNCS.PHASECHK.TRANS64 P0, [R0+URZ], R2 ;  /* 0x00000002000085a7 */ /* 0x000ea400080010ff */
[----:B--2---:R-:W-:Y:S05]  /*a090*/  @!P0 BRA `(.L_x_271) ;  /* 0xfffffffc00f08947 */ /* 0x004fea000383ffff */
[----:B------:R-:W-:Y:S05]  /*a0a0*/  BRA `(.L_x_114) ;  /* 0xffffffb400c47947 */ /* 0x000fea000383ffff */
.L_x_118:
[----:B------:R-:W-:-:S07]  /*a0b0*/  MOV R0, UR4 ;  /* 0x0000000400007c02 */ /* 0x000fce0008000f00 */
.L_x_272:
[----:B--2---:R2:W4:Y:S02]  /*a0c0*/  SYNCS.PHASECHK.TRANS64.TRYWAIT P0, [R0+URZ], R2 ;  /* 0x00000002000075a7 */ /* 0x00452400080011ff */
[----:B----4-:R-:W-:Y:S05]  /*a0d0*/  @!P0 NANOSLEEP.SYNCS 0x989680 ;  /* 0x009896800000895d */ /* 0x010fea0003900000 */
[----:B------:R-:W4:Y:S02]  /*a0e0*/  @!P0 SYNCS.PHASECHK.TRANS64 P0, [R0+URZ], R2 ;  /* 0x00000002000085a7 */ /* 0x000f2400080010ff */
[----:B----4-:R-:W-:Y:S05]  /*a0f0*/  @!P0 BRA `(.L_x_272) ;  /* 0xfffffffc00f08947 */ /* 0x010fea000383ffff */
[----:B------:R-:W-:Y:S05]  /*a100*/  BRA `(.L_x_273) ;  /* 0xffffffb800647947 */ /* 0x000fea000383ffff */
.L_x_119:
[----:B------:R-:W-:-:S07]  /*a110*/  MOV R0, UR5 ;  /* 0x0000000500007c02 */ /* 0x000fce0008000f00 */
.L_x_274:
[----:B-1----:R1:W2:Y:S02]  /*a120*/  SYNCS.PHASECHK.TRANS64.TRYWAIT P0, [R0+URZ], R3 ;  /* 0x00000003000075a7 */ /* 0x0022a400080011ff */
[----:B--2---:R-:W-:Y:S05]  /*a130*/  @!P0 NANOSLEEP.SYNCS 0x989680 ;  /* 0x009896800000895d */ /* 0x004fea0003900000 */
[----:B------:R-:W2:Y:S02]  /*a140*/  @!P0 SYNCS.PHASECHK.TRANS64 P0, [R0+URZ], R3 ;  /* 0x00000003000085a7 */ /* 0x000ea400080010ff */
[----:B--2---:R-:W-:Y:S05]  /*a150*/  @!P0 BRA `(.L_x_274) ;  /* 0xfffffffc00f08947 */ /* 0x004fea000383ffff */
[----:B------:R-:W-:Y:S05]  /*a160*/  BRA `(.L_x_275) ;  /* 0xffffffb800707947 */ /* 0x000fea000383ffff */
.L_x_120:
[----:B------:R-:W-:-:S07]  /*a170*/  MOV R0, UR5 ;  /* 0x0000000500007c02 */ /* 0x000fce0008000f00 */
.L_x_276:
[----:B-1----:R1:W2:Y:S02]  /*a180*/  SYNCS.PHASECHK.TRANS64.TRYWAIT P0, [R0+URZ], R3 ;  /* 0x00000003000075a7 */ /* 0x0022a400080011ff */
[----:B--2---:R-:W-:Y:S05]  /*a190*/  @!P0 NANOSLEEP.SYNCS 0x989680 ;  /* 0x009896800000895d */ /* 0x004fea0003900000 */
[----:B------:R-:W2:Y:S02]  /*a1a0*/  @!P0 SYNCS.PHASECHK.TRANS64 P0, [R0+URZ], R3 ;  /* 0x00000003000085a7 */ /* 0x000ea400080010ff */
[----:B--2---:R-:W-:Y:S05]  /*a1b0*/  @!P0 BRA `(.L_x_276) ;  /* 0xfffffffc00f08947 */ /* 0x004fea000383ffff */
[----:B------:R-:W-:Y:S05]  /*a1c0*/  BRA `(.L_x_277) ;  /* 0xffffffb8007c7947 */ /* 0x000fea000383ffff */
.L_x_121:
[----:B-1----:R-:W-:-:S07]  /*a1d0*/  MOV R0, UR4 ;  /* 0x0000000400007c02 */ /* 0x002fce0008000f00 */
.L_x_278:
[----:B-1----:R1:W2:Y:S02]  /*a1e0*/  SYNCS.PHASECHK.TRANS64.TRYWAIT P0, [R0+URZ], R2 ;  /* 0x00000002000075a7 */ /* 0x0022a400080011ff */
[----:B--2---:R-:W-:Y:S05]  /*a1f0*/  @!P0 NANOSLEEP.SYNCS 0x989680 ;  /* 0x009896800000895d */ /* 0x004fea0003900000 */
[----:B------:R-:W2:Y:S02]  /*a200*/  @!P0 SYNCS.PHASECHK.TRANS64 P0, [R0+URZ], R2 ;  /* 0x00000002000085a7 */ /* 0x000ea400080010ff */
[----:B--2---:R-:W-:Y:S05]  /*a210*/  @!P0 BRA `(.L_x_278) ;  /* 0xfffffffc00f08947 */ /* 0x004fea000383ffff */
[----:B------:R-:W-:Y:S05]  /*a220*/  BRA `(.L_x_279) ;  /* 0xffffffb800887947 */ /* 0x000fea000383ffff */
.L_x_126:
[----:B--2---:R2:W3:Y:S02]  /*a230*/  SYNCS.PHASECHK.TRANS64.TRYWAIT P0, [R12+URZ+0x380], R0 ;  /* 0x000380000c0075a7 */ /* 0x0044e400080011ff */
[----:B---3--:R-:W-:Y:S05]  /*a240*/  @!P0 NANOSLEEP.SYNCS 0x989680 ;  /* 0x009896800000895d */ /* 0x008fea0003900000 */
[----:B------:R-:W3:Y:S02]  /*a250*/  @!P0 SYNCS.PHASECHK.TRANS64 P0, [R12+URZ+0x380], R0 ;  /* 0x000380000c0085a7 */ /* 0x000ee400080010ff */
[----:B---3--:R-:W-:Y:S05]  /*a260*/  @!P0 BRA `(.L_x_126) ;  /* 0xfffffffc00f08947 */ /* 0x008fea000383ffff */
[----:B------:R-:W-:Y:S05]  /*a270*/  BRA `(.L_x_280) ;  /* 0xffffffbc009c7947 */ /* 0x000fea000383ffff */
.L_x_129:
[----:B-1----:R-:W-:Y:S07]  /*a280*/  MOV R0, UR17 ;  /* 0x0000001100007c02 */ /* 0x002fee0008000f00 */
.L_x_281:
[----:B-1----:R1:W2:Y:S02]  /*a290*/  SYNCS.PHASECHK.TRANS64.TRYWAIT P2, [R0+URZ+0x378], R8 ;  /* 0x00037808000075a7 */ /* 0x0022a400080411ff */
[----:B--2---:R-:W-:Y:S05]  /*a2a0*/  @!P2 NANOSLEEP.SYNCS 0x989680 ;  /* 0x009896800000a95d */ /* 0x004fea0003900000 */
[----:B------:R-:W2:Y:S02]  /*a2b0*/  @!P2 SYNCS.PHASECHK.TRANS64 P2, [R0+URZ+0x378], R8 ;  /* 0x000378080000a5a7 */ /* 0x000ea400080410ff */
[----:B--2---:R-:W-:Y:S05]  /*a2c0*/  @!P2 BRA `(.L_x_281) ;  /* 0xfffffffc00f0a947 */ /* 0x004fea000383ffff */
[----:B------:R-:W-:Y:S05]  /*a2d0*/  BRA `(.L_x_128) ;  /* 0xffffffc000fc7947 */ /* 0x000fea000383ffff */
.L_x_132:
[----:B-1----:R-:W-:Y:S07]  /*a2e0*/  MOV R0, UR17 ;  /* 0x0000001100007c02 */ /* 0x002fee0008000f00 */
.L_x_282:
[----:B-1----:R1:W2:Y:S02]  /*a2f0*/  SYNCS.PHASECHK.TRANS64.TRYWAIT P0, [R0+URZ+0x368], R6 ;  /* 0x00036806000075a7 */ /* 0x0022a400080011ff */
[----:B--2---:R-:W-:Y:S05]  /*a300*/  @!P0 NANOSLEEP.SYNCS 0x989680 ;  /* 0x009896800000895d */ /* 0x004fea0003900000 */
[----:B------:R-:W2:Y:S02]  /*a310*/  @!P0 SYNCS.PHASECHK.TRANS64 P0, [R0+URZ+0x368], R6 ;  /* 0x00036806000085a7 */ /* 0x000ea400080010ff */
[----:B--2---:R-:W-:Y:S05]  /*a320*/  @!P0 BRA `(.L_x_282) ;  /* 0xfffffffc00f08947 */ /* 0x004fea000383ffff */
[----:B------:R-:W-:Y:S05]  /*a330*/  BRA `(.L_x_283) ;  /* 0xffffffc4004c7947 */ /* 0x000fea000383ffff */
.L_x_135:
[----:B---3--:R3:W1:Y:S02]  /*a340*/  SYNCS.PHASECHK.TRANS64.TRYWAIT P0, [R3+URZ+0x380], R0 ;  /* 0x00038000030075a7 */ /* 0x00866400080011ff */
[----:B-1----:R-:W-:Y:S05]  /*a350*/  @!P0 NANOSLEEP.SYNCS 0x989680 ;  /* 0x009896800000895d */ /* 0x002fea0003900000 */
[----:B------:R-:W1:Y:S02]  /*a360*/  @!P0 SYNCS.PHASECHK.TRANS64 P0, [R3+URZ+0x380], R0 ;  /* 0x00038000030085a7 */ /* 0x000e6400080010ff */
[----:B-1----:R-:W-:Y:S05]  /*a370*/  @!P0 BRA `(.L_x_135) ;  /* 0xfffffffc00f08947 */ /* 0x002fea000383ffff */
[----:B------:R-:W-:Y:S05]  /*a380*/  BRA `(.L_x_284) ;  /* 0xffffffc800987947 */ /* 0x000fea000383ffff */
.L_x_146:
[----:B-1----:R-:W-:Y:S04]  /*a390*/  MOV R0, UR44 ;  /* 0x0000002c00007c02 */ /* 0x002fe80008000f00 */
[----:B------:R1:W2:Y:S03]  /*a3a0*/  SYNCS.PHASECHK.TRANS64.TRYWAIT P1, [R0+URZ+0x360], R4 ;  /* 0x00036004000075a7 */ /* 0x0002a600080211ff */
[----:B--2---:R-:W-:Y:S05]  /*a3b0*/  @!P1 NANOSLEEP.SYNCS 0x989680 ;  /* 0x009896800000995d */ /* 0x004fea0003900000 */
[----:B------:R-:W2:Y:S02]  /*a3c0*/  @!P1 SYNCS.PHASECHK.TRANS64 P1, [R0+URZ+0x360], R4 ;  /* 0x00036004000095a7 */ /* 0x000ea400080210ff */
[----:B--2---:R-:W-:Y:S05]  /*a3d0*/  @!P1 BRA `(.L_x_146) ;  /* 0xfffffffc00ec9947 */ /* 0x004fea000383ffff */
[----:B------:R-:W-:Y:S05]  /*a3e0*/  BRA `(.L_x_145) ;  /* 0xffffffd400e87947 */ /* 0x000fea000383ffff */
.L_x_148:
[----:B------:R1:W1:Y:S02]  /*a3f0*/  SYNCS.PHASECHK.TRANS64.TRYWAIT P1, [R22+URZ+0x3a0], R3 ;  /* 0x0003a003160075a7 */ /* 0x00026400080211ff */
[----:B-1----:R-:W-:Y:S05]  /*a400*/  @!P1 NANOSLEEP.SYNCS 0x989680 ;  /* 0x009896800000995d */ /* 0x002fea0003900000 */
[----:B------:R-:W1:Y:S02]  /*a410*/  @!P1 SYNCS.PHASECHK.TRANS64 P1, [R22+URZ+0x3a0], R3 ;  /* 0x0003a003160095a7 */ /* 0x000e6400080210ff */
[----:B-1----:R-:W-:Y:S05]  /*a420*/  @!P1 BRA `(.L_x_148) ;  /* 0xfffffffc00f09947 */ /* 0x002fea000383ffff */
[----:B------:R-:W-:Y:S05]  /*a430*/  BRA `(.L_x_147) ;  /* 0xffffffd800247947 */ /* 0x000fea000383ffff */
        .weak           $__internal_0_$__cuda_sm10x_tcgen05_guardrail_trap_col_being_dealloced_not_returned_by_alloc
        .type           $__internal_0_$__cuda_sm10x_tcgen05_guardrail_trap_col_being_dealloced_not_returned_by_alloc,@function
        .size           $__internal_0_$__cuda_sm10x_tcgen05_guardrail_trap_col_being_dealloced_not_returned_by_alloc,($__internal_1_$__cuda_sm10x_tcgen05_guardrail_trap_phase_invalid_during_alloc - $__internal_0_$__cuda_sm10x_tcgen05_guardrail_trap_col_being_dealloced_not_returned_by_alloc)
$__internal_0_$__cuda_sm10x_tcgen05_guardrail_trap_col_being_dealloced_not_returned_by_alloc:
[----:B------:R-:W-:Y:S05]  /*a440*/  BPT.TRAP 0x1 ;  /* 0x000000040000795c */ /* 0x000fea0000300000 */
[----:B------:R-:W-:-:S04]  /*a450*/  HFMA2 R3, -RZ, RZ, 0, 0 ;  /* 0x00000000ff037431 */ /* 0x000fc800000001ff */
[----:B------:R-:W-:Y:S05]  /*a460*/  RET.REL.NODEC R2 `(_ZN7cutlass13device_kernelINS_4gemm6kernel13GemmUniversalIN4cute5tupleIJiiiiEEENS1_10collective13CollectiveMmaINS1_35MainloopSm100TmaUmmaWarpSpecializedILi54ELi2ELi4ENS5_IJNS4_1CILi1EEENSA_ILi2EEESB_EEEEENS5_IJNSA_ILi64EEESF_NSA_ILi32EEEEEENS_12float_e4m3_tENS5_IJlSB_lEEESI_SJ_NS4_8TiledMMAINS4_8MMA_AtomIJNS4_10MMA_TraitsINS4_19SM100_MMA_F8F6F4_SSEJSI_SI_fSF_SF_NS4_17integral_constantINS4_4UMMA5MajorELSQ_0EEESR_NSO_INSP_7ScaleInELSS_0EEEST_EEEEEENS4_6LayoutINS5_IJSB_SB_SB_EEENS5_IJNSA_ILi0EEESY_SY_EEEEENS5_IJNS4_10UnderscoreES11_S11_EEEEENS4_23SM90_TMA_LOAD_MULTICASTENS4_14ComposedLayoutINS4_7SwizzleILi1ELi4ELi3EEENS4_18smem_ptr_flag_bitsILi8EEENSW_INS5_IJNSA_ILi8EEESG_EEENS5_IJSG_SB_EEEEEEEvNS4_8identityENS4_13SM90_TMA_LOADES1E_vS1F_EENS_8epilogue10collective18CollectiveEpilogueINS1I_23Sm100TmaWarpSpecializedILi1ELi1ELi32ELb0ELb0EEEJSH_NS5_IJNSW_ISF_SB_EES1N_EEESI_SJ_SI_SJ_NS1I_6fusion15FusionCallbacksIS1M_NS1P_17LinearCombinationISI_fSI_fLNS_15FloatRoundStyleE2EEESH_S1O_JEEENS4_5SM1004TMEM4LOAD26SM100_TMEM_LOAD_16dp32b32xES1G_NS15_INS16_ILi2ELi4ELi3EEES19_NSW_INS5_IJS1A_SF_EEENS5_IJSF_SB_EEEEEEENS4_39AutoVectorizingCopyWithAssumedAlignmentILi128EEENS4_14SM90_TMA_STOREES23_S25_S25_EEEvvEEEEvNT_6ParamsE) ;  /* 0xffffff5802e47950 */ /* 0x000fea0003c3ffff */
        .weak           $__internal_1_$__cuda_sm10x_tcgen05_guardrail_trap_phase_invalid_during_alloc
        .type           $__internal_1_$__cuda_sm10x_tcgen05_guardrail_trap_phase_invalid_during_alloc,@function
        .size           $__internal_1_$__cuda_sm10x_tcgen05_guardrail_trap_phase_invalid_during_alloc,($__internal_2_$__cuda_sm10x_tcgen05_guardrail_trap_unallocated_columns_being_dealloced - $__internal_1_$__cuda_sm10x_tcgen05_guardrail_trap_phase_invalid_during_alloc)
$__internal_1_$__cuda_sm10x_tcgen05_guardrail_trap_phase_invalid_during_alloc:
[----:B------:R-:W-:Y:S05]  /*a470*/  BPT.TRAP 0x1 ;  /* 0x000000040000795c */ /* 0x000fea0000300000 */
[----:B------:R-:W-:-:S04]  /*a480*/  MOV R5, 0x0 ;  /* 0x0000000000057802 */ /* 0x000fc80000000f00 */
[----:B------:R-:W-:Y:S05]  /*a490*/  RET.REL.NODEC R4 `(_ZN7cutlass13device_kernelINS_4gemm6kernel13GemmUniversalIN4cute5tupleIJiiiiEEENS1_10collective13CollectiveMmaINS1_35MainloopSm100TmaUmmaWarpSpecializedILi54ELi2ELi4ENS5_IJNS4_1CILi1EEENSA_ILi2EEESB_EEEEENS5_IJNSA_ILi64EEESF_NSA_ILi32EEEEEENS_12float_e4m3_tENS5_IJlSB_lEEESI_SJ_NS4_8TiledMMAINS4_8MMA_AtomIJNS4_10MMA_TraitsINS4_19SM100_MMA_F8F6F4_SSEJSI_SI_fSF_SF_NS4_17integral_constantINS4_4UMMA5MajorELSQ_0EEESR_NSO_INSP_7ScaleInELSS_0EEEST_EEEEEENS4_6LayoutINS5_IJSB_SB_SB_EEENS5_IJNSA_ILi0EEESY_SY_EEEEENS5_IJNS4_10UnderscoreES11_S11_EEEEENS4_23SM90_TMA_LOAD_MULTICASTENS4_14ComposedLayoutINS4_7SwizzleILi1ELi4ELi3EEENS4_18smem_ptr_flag_bitsILi8EEENSW_INS5_IJNSA_ILi8EEESG_EEENS5_IJSG_SB_EEEEEEEvNS4_8identityENS4_13SM90_TMA_LOADES1E_vS1F_EENS_8epilogue10collective18CollectiveEpilogueINS1I_23Sm100TmaWarpSpecializedILi1ELi1ELi32ELb0ELb0EEEJSH_NS5_IJNSW_ISF_SB_EES1N_EEESI_SJ_SI_SJ_NS1I_6fusion15FusionCallbacksIS1M_NS1P_17LinearCombinationISI_fSI_fLNS_15FloatRoundStyleE2EEESH_S1O_JEEENS4_5SM1004TMEM4LOAD26SM100_TMEM_LOAD_16dp32b32xES1G_NS15_INS16_ILi2ELi4ELi3EEES19_NSW_INS5_IJS1A_SF_EEENS5_IJSF_SB_EEEEEEENS4_39AutoVectorizingCopyWithAssumedAlignmentILi128EEENS4_14SM90_TMA_STOREES23_S25_S25_EEEvvEEEEvNT_6ParamsE) ;  /* 0xffffff5804d87950 */ /* 0x000fea0003c3ffff */
        .weak           $__internal_2_$__cuda_sm10x_tcgen05_guardrail_trap_unallocated_columns_being_dealloced
        .type           $__internal_2_$__cuda_sm10x_tcgen05_guardrail_trap_unallocated_columns_being_dealloced,@function
        .size           $__internal_2_$__cuda_sm10x_tcgen05_guardrail_trap_unallocated_columns_being_dealloced,(.L_x_286 - $__internal_2_$__cuda_sm10x_tcgen05_guardrail_trap_unallocated_columns_being_dealloced)
$__internal_2_$__cuda_sm10x_tcgen05_guardrail_trap_unallocated_columns_being_dealloced:
[----:B------:R-:W-:Y:S05]  /*a4a0*/  BPT.TRAP 0x1 ;  /* 0x000000040000795c */ /* 0x000fea0000300000 */
[----:B------:R-:W-:-:S04]  /*a4b0*/  HFMA2 R3, -RZ, RZ, 0, 0 ;  /* 0x00000000ff037431 */ /* 0x000fc800000001ff */
[----:B------:R-:W-:Y:S05]  /*a4c0*/  RET.REL.NODEC R2 `(_ZN7cutlass13device_kernelINS_4gemm6kernel13GemmUniversalIN4cute5tupleIJiiiiEEENS1_10collective13CollectiveMmaINS1_35MainloopSm100TmaUmmaWarpSpecializedILi54ELi2ELi4ENS5_IJNS4_1CILi1EEENSA_ILi2EEESB_EEEEENS5_IJNSA_ILi64EEESF_NSA_ILi32EEEEEENS_12float_e4m3_tENS5_IJlSB_lEEESI_SJ_NS4_8TiledMMAINS4_8MMA_AtomIJNS4_10MMA_TraitsINS4_19SM100_MMA_F8F6F4_SSEJSI_SI_fSF_SF_NS4_17integral_constantINS4_4UMMA5MajorELSQ_0EEESR_NSO_INSP_7ScaleInELSS_0EEEST_EEEEEENS4_6LayoutINS5_IJSB_SB_SB_EEENS5_IJNSA_ILi0EEESY_SY_EEEEENS5_IJNS4_10UnderscoreES11_S11_EEEEENS4_23SM90_TMA_LOAD_MULTICASTENS4_14ComposedLayoutINS4_7SwizzleILi1ELi4ELi3EEENS4_18smem_ptr_flag_bitsILi8EEENSW_INS5_IJNSA_ILi8EEESG_EEENS5_IJSG_SB_EEEEEEEvNS4_8identityENS4_13SM90_TMA_LOADES1E_vS1F_EENS_8epilogue10collective18CollectiveEpilogueINS1I_23Sm100TmaWarpSpecializedILi1ELi1ELi32ELb0ELb0EEEJSH_NS5_IJNSW_ISF_SB_EES1N_EEESI_SJ_SI_SJ_NS1I_6fusion15FusionCallbacksIS1M_NS1P_17LinearCombinationISI_fSI_fLNS_15FloatRoundStyleE2EEESH_S1O_JEEENS4_5SM1004TMEM4LOAD26SM100_TMEM_LOAD_16dp32b32xES1G_NS15_INS16_ILi2ELi4ELi3EEES19_NSW_INS5_IJS1A_SF_EEENS5_IJSF_SB_EEEEEEENS4_39AutoVectorizingCopyWithAssumedAlignmentILi128EEENS4_14SM90_TMA_STOREES23_S25_S25_EEEvvEEEEvNT_6ParamsE) ;  /* 0xffffff5802cc7950 */ /* 0x000fea0003c3ffff */
.L_x_285:
[----:B------:R-:W-:-:S00]  /*a4d0*/  BRA `(.L_x_285) ;  /* 0xfffffffc00fc7947 */ /* 0x000fc0000383ffff */
[----:B------:R-:W-:-:S00]  /*a4e0*/  NOP ;  /* 0x0000000000007918 */ /* 0x000fc00000000000 */
        /* <DEDUP_REMOVED lines=9> */
.L_x_286:


//--------------------- .nv.global.init           --------------------------
	.section	.nv.global.init,"aw",@progbits
.nv.global.init:
	.type		$str$27,@object
	.size		$str$27,($str$28 - $str$27)
$str$27:
        /*0000*/ 	.byte	0x28, 0x61, 0x64, 0x64, 0x72, 0x65, 0x73, 0x73, 0x20, 0x26, 0x20, 0x6d, 0x61, 0x73, 0x6b, 0x29
        /*0010*/ 	.byte	0x20, 0x3d, 0x3d, 0x20, 0x30, 0x00
	.type		$str$28,@object
	.size		$str$28,($str$26 - $str$28)
$str$28:
        /*0016*/ 	.byte	0x2f, 0x74, 0x6d, 0x70, 0x2f, 0x63, 0x75, 0x74, 0x6c, 0x61, 0x73, 0x73, 0x5f, 0x73, 0x77, 0x65
        /*0026*/ 	.byte	0x65, 0x70, 0x5f, 0x73, 0x72, 0x63, 0x2f, 0x69, 0x6e, 0x63, 0x6c, 0x75, 0x64, 0x65, 0x2f, 0x63
        /*0036*/ 	.byte	0x75, 0x74, 0x65, 0x2f, 0x70, 0x6f, 0x69, 0x6e, 0x74, 0x65, 0x72, 0x5f, 0x66, 0x6c, 0x61, 0x67
        /*0046*/ 	.byte	0x67, 0x65, 0x64, 0x2e, 0x68, 0x70, 0x70, 0x00
	.type		$str$26,@object
	.size		$str$26,($str$25 - $str$26)
$str$26:
        /*004e*/ 	.byte	0x2f, 0x74, 0x6d, 0x70, 0x2f, 0x63, 0x75, 0x74, 0x6c, 0x61, 0x73, 0x73, 0x5f, 0x73, 0x77, 0x65
        /*005e*/ 	.byte	0x65, 0x70, 0x5f, 0x73, 0x72, 0x63, 0x2f, 0x69, 0x6e, 0x63, 0x6c, 0x75, 0x64, 0x65, 0x2f, 0x63
        /*006e*/ 	.byte	0x75, 0x74, 0x65, 0x2f, 0x61, 0x74, 0x6f, 0x6d, 0x2f, 0x63, 0x6f, 0x70, 0x79, 0x5f, 0x74, 0x72
        /*007e*/ 	.byte	0x61, 0x69, 0x74, 0x73, 0x5f, 0x73, 0x6d, 0x31, 0x30, 0x30, 0x2e, 0x68, 0x70, 0x70, 0x00
	.type		$str$25,@object
	.size		$str$25,(__unnamed_1 - $str$25)
$str$25:
        /*008d*/ 	.byte	0x28, 0x28, 0x75, 0x69, 0x6e, 0x74, 0x33, 0x32, 0x5f, 0x74, 0x28, 0x74, 0x68, 0x72, 0x65, 0x61
        /*009d*/ 	.byte	0x64, 0x49, 0x64, 0x78, 0x2e, 0x78, 0x29, 0x20, 0x2f, 0x20, 0x33, 0x32, 0x29, 0x20, 0x25, 0x20
        /*00ad*/ 	.byte	0x34, 0x29, 0x20, 0x3d, 0x3d, 0x20, 0x28, 0x28, 0x28, 0x74, 0x6d, 0x65, 0x6d, 0x5f, 0x61, 0x64
        /*00bd*/ 	.byte	0x64, 0x72, 0x20, 0x3e, 0x3e, 0x20, 0x31, 0x36, 0x29, 0x20, 0x2f, 0x20, 0x33, 0x32, 0x29, 0x20
        /*00cd*/ 	.byte	0x25, 0x20, 0x34, 0x29, 0x00
	.type		__unnamed_1,@object
	.size		__unnamed_1,(__unnamed_2 - __unnamed_1)
__unnamed_1:
        /*00d2*/ 	.byte	0x61, 0x75, 0x74, 0x6f, 0x20, 0x63, 0x75, 0x74, 0x65, 0x3a, 0x3a, 0x61, 0x73, 0x5f, 0x70, 0x6f
        /* <DEDUP_REMOVED lines=24> */
        /*0262*/ 	.byte	0x3c, 0x34, 0x30, 0x39, 0x36, 0x3e, 0x3e, 0x3e, 0x3e, 0x5d, 0x00
	.type		__unnamed_2,@object
	.size		__unnamed_2,(.L_2 - __unnamed_2)
__unnamed_2:
        /* <DEDUP_REMOVED lines=40> */
        /*04ed*/ 	.byte	0x74, 0x65, 0x3a, 0x3a, 0x43, 0x3c, 0x30, 0x3e, 0x3e, 0x3e, 0x3e, 0x5d, 0x00
.L_2:


//--------------------- .nv.shared._ZN7cutlass13device_kernelINS_4gemm6kernel13GemmUniversalIN4cute5tupleIJiiiiEEENS1_10collective13CollectiveMmaINS1_35MainloopSm100TmaUmmaWarpSpecializedILi54ELi2ELi4ENS5_IJNS4_1CILi1EEENSA_ILi2EEESB_EEEEENS5_IJNSA_ILi64EEESF_NSA_ILi32EEEEEENS_12float_e4m3_tENS5_IJlSB_lEEESI_SJ_NS4_8TiledMMAINS4_8MMA_AtomIJNS4_10MMA_TraitsINS4_19SM100_MMA_F8F6F4_SSEJSI_SI_fSF_SF_NS4_17integral_constantINS4_4UMMA5MajorELSQ_0EEESR_NSO_INSP_7ScaleInELSS_0EEEST_EEEEEENS4_6LayoutINS5_IJSB_SB_SB_EEENS5_IJNSA_ILi0EEESY_SY_EEEEENS5_IJNS4_10UnderscoreES11_S11_EEEEENS4_23SM90_TMA_LOAD_MULTICASTENS4_14ComposedLayoutINS4_7SwizzleILi1ELi4ELi3EEENS4_18smem_ptr_flag_bitsILi8EEENSW_INS5_IJNSA_ILi8EEESG_EEENS5_IJSG_SB_EEEEEEEvNS4_8identityENS4_13SM90_TMA_LOADES1E_vS1F_EENS_8epilogue10collective18CollectiveEpilogueINS1I_23Sm100TmaWarpSpecializedILi1ELi1ELi32ELb0ELb0EEEJSH_NS5_IJNSW_ISF_SB_EES1N_EEESI_SJ_SI_SJ_NS1I_6fusion15FusionCallbacksIS1M_NS1P_17LinearCombinationISI_fSI_fLNS_15FloatRoundStyleE2EEESH_S1O_JEEENS4_5SM1004TMEM4LOAD26SM100_TMEM_LOAD_16dp32b32xES1G_NS15_INS16_ILi2ELi4ELi3EEES19_NSW_INS5_IJS1A_SF_EEENS5_IJSF_SB_EEEEEEENS4_39AutoVectorizingCopyWithAssumedAlignmentILi128EEENS4_14SM90_TMA_STOREES23_S25_S25_EEEvvEEEEvNT_6ParamsE --------------------------
	.section	.nv.shared._ZN7cutlass13device_kernelINS_4gemm6kernel13GemmUniversalIN4cute5tupleIJiiiiEEENS1_10collective13CollectiveMmaINS1_35MainloopSm100TmaUmmaWarpSpecializedILi54ELi2ELi4ENS5_IJNS4_1CILi1EEENSA_ILi2EEESB_EEEEENS5_IJNSA_ILi64EEESF_NSA_ILi32EEEEEENS_12float_e4m3_tENS5_IJlSB_lEEESI_SJ_NS4_8TiledMMAINS4_8MMA_AtomIJNS4_10MMA_TraitsINS4_19SM100_MMA_F8F6F4_SSEJSI_SI_fSF_SF_NS4_17integral_constantINS4_4UMMA5MajorELSQ_0EEESR_NSO_INSP_7ScaleInELSS_0EEEST_EEEEEENS4_6LayoutINS5_IJSB_SB_SB_EEENS5_IJNSA_ILi0EEESY_SY_EEEEENS5_IJNS4_10UnderscoreES11_S11_EEEEENS4_23SM90_TMA_LOAD_MULTICASTENS4_14ComposedLayoutINS4_7SwizzleILi1ELi4ELi3EEENS4_18smem_ptr_flag_bitsILi8EEENSW_INS5_IJNSA_ILi8EEESG_EEENS5_IJSG_SB_EEEEEEEvNS4_8identityENS4_13SM90_TMA_LOADES1E_vS1F_EENS_8epilogue10collective18CollectiveEpilogueINS1I_23Sm100TmaWarpSpecializedILi1ELi1ELi32ELb0ELb0EEEJSH_NS5_IJNSW_ISF_SB_EES1N_EEESI_SJ_SI_SJ_NS1I_6fusion15FusionCallbacksIS1M_NS1P_17LinearCombinationISI_fSI_fLNS_15FloatRoundStyleE2EEESH_S1O_JEEENS4_5SM1004TMEM4LOAD26SM100_TMEM_LOAD_16dp32b32xES1G_NS15_INS16_ILi2ELi4ELi3EEES19_NSW_INS5_IJS1A_SF_EEENS5_IJSF_SB_EEEEEEENS4_39AutoVectorizingCopyWithAssumedAlignmentILi128EEENS4_14SM90_TMA_STOREES23_S25_S25_EEEvvEEEEvNT_6ParamsE,"aw",@nobits
	.sectionflags	@""
	.align	16
	.zero		1024


//--------------------- .nv.shared.reserved.0     --------------------------
	.section	.nv.shared.reserved.0,"aw",@nobits
	.weak		__nv_reservedSMEM_offset_0_alias
	.size		__nv_reservedSMEM_offset_0_alias, 0, 64
	.other		__nv_reservedSMEM_offset_0_alias,@"STO_CUDA_RESERVED_SHARED STV_DEFAULT"
__nv_reservedSMEM_offset_0_alias:
	.zero		0
.nv.shared.reserved.0:
	.zero		64
	.weak		__nv_reservedSMEM_tcgen05_partition
	.type		__nv_reservedSMEM_tcgen05_partition,@object
	.size		__nv_reservedSMEM_tcgen05_partition,(.L_0 - __nv_reservedSMEM_tcgen05_partition)
__nv_reservedSMEM_tcgen05_partition:
	.zero		32
.L_0:


//--------------------- .nv.global                --------------------------
	.section	.nv.global,"aw",@nobits
.nv.global:
	.type		_ZN40_INTERNAL_0e445914_4_k_cu_42fd0ad2_293024cute1_E,@object
	.size		_ZN40_INTERNAL_0e445914_4_k_cu_42fd0ad2_293024cute1_E,(_ZN40_INTERNAL_0e445914_4_k_cu_42fd0ad2_293024cuda3std3__45__cpo6cbeginE - _ZN40_INTERNAL_0e445914_4_k_cu_42fd0ad2_293024cute1_E)
_ZN40_INTERNAL_0e445914_4_k_cu_42fd0ad2_293024cute1_E:
	.zero		1
	.type		_ZN40_INTERNAL_0e445914_4_k_cu_42fd0ad2_293024cuda3std3__45__cpo6cbeginE,@object
	.size		_ZN40_INTERNAL_0e445914_4_k_cu_42fd0ad2_293024cuda3std3__45__cpo6cbeginE,(_ZN40_INTERNAL_0e445914_4_k_cu_42fd0ad2_293024cuda3std3__48in_placeE - _ZN40_INTERNAL_0e445914_4_k_cu_42fd0ad2_293024cuda3std3__45__cpo6cbeginE)
_ZN40_INTERNAL_0e445914_4_k_cu_42fd0ad2_293024cuda3std3__45__cpo6cbeginE:
	.zero		1
	.type		_ZN40_INTERNAL_0e445914_4_k_cu_42fd0ad2_293024cuda3std3__48in_placeE,@object
	.size		_ZN40_INTERNAL_0e445914_4_k_cu_42fd0ad2_293024cuda3std3__48in_placeE,(_ZN40_INTERNAL_0e445914_4_k_cu_42fd0ad2_293024cuda3std6ranges3__45__cpo9iter_moveE - _ZN40_INTERNAL_0e445914_4_k_cu_42fd0ad2_293024cuda3std3__48in_placeE)
_ZN40_INTERNAL_0e445914_4_k_cu_42fd0ad2_293024cuda3std3__48in_placeE:
	.zero		1
	.type		_ZN40_INTERNAL_0e445914_4_k_cu_42fd0ad2_293024cuda3std6ranges3__45__cpo9iter_moveE,@object
	.size		_ZN40_INTERNAL_0e445914_4_k_cu_42fd0ad2_293024cuda3std6ranges3__45__cpo9iter_moveE,(_ZN40_INTERNAL_0e445914_4_k_cu_42fd0ad2_293024cuda3std3__45__cpo5beginE - _ZN40_INTERNAL_0e445914_4_k_cu_42fd0ad2_293024cuda3std6ranges3__45__cpo9iter_moveE)
_ZN40_INTERNAL_0e445914_4_k_cu_42fd0ad2_293024cuda3std6ranges3__45__cpo9iter_moveE:
	.zero		1
	.type		_ZN40_INTERNAL_0e445914_4_k_cu_42fd0ad2_293024cuda3std3__45__cpo5beginE,@object
	.size		_ZN40_INTERNAL_0e445914_4_k_cu_42fd0ad2_293024cuda3std3__45__cpo5beginE,(_ZN40_INTERNAL_0e445914_4_k_cu_42fd0ad2_293024cuda3std3__442_GLOBAL__N__0e445914_4_k_cu_42fd0ad2_293026ignoreE - _ZN40_INTERNAL_0e445914_4_k_cu_42fd0ad2_293024cuda3std3__45__cpo5beginE)
_ZN40_INTERNAL_0e445914_4_k_cu_42fd0ad2_293024cuda3std3__45__cpo5beginE:
	.zero		1
	.type		_ZN40_INTERNAL_0e445914_4_k_cu_42fd0ad2_293024cuda3std3__442_GLOBAL__N__0e445914_4_k_cu_42fd0ad2_293026ignoreE,@object
	.size		_ZN40_INTERNAL_0e445914_4_k_cu_42fd0ad2_293024cuda3std3__442_GLOBAL__N__0e445914_4_k_cu_42fd0ad2_293026ignoreE,(_ZN40_INTERNAL_0e445914_4_k_cu_42fd0ad2_293024cute7productE - _ZN40_INTERNAL_0e445914_4_k_cu_42fd0ad2_293024cuda3std3__442_GLOBAL__N__0e445914_4_k_cu_42fd0ad2_293026ignoreE)
_ZN40_INTERNAL_0e445914_4_k_cu_42fd0ad2_293024cuda3std3__442_GLOBAL__N__0e445914_4_k_cu_42fd0ad2_293026ignoreE:
	.zero		1
	.type		_ZN40_INTERNAL_0e445914_4_k_cu_42fd0ad2_293024cute7productE,@object
	.size		_ZN40_INTERNAL_0e445914_4_k_cu_42fd0ad2_293024cute7productE,(_ZN40_INTERNAL_0e445914_4_k_cu_42fd0ad2_293024cuda3std3__45__cpo3endE - _ZN40_INTERNAL_0e445914_4_k_cu_42fd0ad2_293024cute7productE)
_ZN40_INTERNAL_0e445914_4_k_cu_42fd0ad2_293024cute7productE:
	.zero		1
	.type		_ZN40_INTERNAL_0e445914_4_k_cu_42fd0ad2_293024cuda3std3__45__cpo3endE,@object
	.size		_ZN40_INTERNAL_0e445914_4_k_cu_42fd0ad2_293024cuda3std3__45__cpo3endE,(_ZN40_INTERNAL_0e445914_4_k_cu_42fd0ad2_293024cuda3std3__419piecewise_constructE - _ZN40_INTERNAL_0e445914_4_k_cu_42fd0ad2_293024cuda3std3__45__cpo3endE)
_ZN40_INTERNAL_0e445914_4_k_cu_42fd0ad2_293024cuda3std3__45__cpo3endE:
	.zero		1
	.type		_ZN40_INTERNAL_0e445914_4_k_cu_42fd0ad2_293024cuda3std3__419piecewise_constructE,@object
	.size		_ZN40_INTERNAL_0e445914_4_k_cu_42fd0ad2_293024cuda3std3__419piecewise_constructE,(_ZN40_INTERNAL_0e445914_4_k_cu_42fd0ad2_293024cuda3std3__45__cpo4cendE - _ZN40_INTERNAL_0e445914_4_k_cu_42fd0ad2_293024cuda3std3__419piecewise_constructE)
_ZN40_INTERNAL_0e445914_4_k_cu_42fd0ad2_293024cuda3std3__419piecewise_constructE:
	.zero		1
	.type		_ZN40_INTERNAL_0e445914_4_k_cu_42fd0ad2_293024cuda3std3__45__cpo4cendE,@object
	.size		_ZN40_INTERNAL_0e445914_4_k_cu_42fd0ad2_293024cuda3std3__45__cpo4cendE,(_ZN40_INTERNAL_0e445914_4_k_cu_42fd0ad2_293024cuda3std6ranges3__45__cpo4swapE - _ZN40_INTERNAL_0e445914_4_k_cu_42fd0ad2_293024cuda3std3__45__cpo4cendE)
_ZN40_INTERNAL_0e445914_4_k_cu_42fd0ad2_293024cuda3std3__45__cpo4cendE:
	.zero		1
	.type		_ZN40_INTERNAL_0e445914_4_k_cu_42fd0ad2_293024cuda3std6ranges3__45__cpo4swapE,@object
	.size		_ZN40_INTERNAL_0e445914_4_k_cu_42fd0ad2_293024cuda3std6ranges3__45__cpo4swapE,(.L_10 - _ZN40_INTERNAL_0e445914_4_k_cu_42fd0ad2_293024cuda3std6ranges3__45__cpo4swapE)
_ZN40_INTERNAL_0e445914_4_k_cu_42fd0ad2_293024cuda3std6ranges3__45__cpo4swapE:
	.zero		1
.L_10:


//--------------------- .nv.constant0._ZN7cutlass13device_kernelINS_4gemm6kernel13GemmUniversalIN4cute5tupleIJiiiiEEENS1_10collective13CollectiveMmaINS1_35MainloopSm100TmaUmmaWarpSpecializedILi54ELi2ELi4ENS5_IJNS4_1CILi1EEENSA_ILi2EEESB_EEEEENS5_IJNSA_ILi64EEESF_NSA_ILi32EEEEEENS_12float_e4m3_tENS5_IJlSB_lEEESI_SJ_NS4_8TiledMMAINS4_8MMA_AtomIJNS4_10MMA_TraitsINS4_19SM100_MMA_F8F6F4_SSEJSI_SI_fSF_SF_NS4_17integral_constantINS4_4UMMA5MajorELSQ_0EEESR_NSO_INSP_7ScaleInELSS_0EEEST_EEEEEENS4_6LayoutINS5_IJSB_SB_SB_EEENS5_IJNSA_ILi0EEESY_SY_EEEEENS5_IJNS4_10UnderscoreES11_S11_EEEEENS4_23SM90_TMA_LOAD_MULTICASTENS4_14ComposedLayoutINS4_7SwizzleILi1ELi4ELi3EEENS4_18smem_ptr_flag_bitsILi8EEENSW_INS5_IJNSA_ILi8EEESG_EEENS5_IJSG_SB_EEEEEEEvNS4_8identityENS4_13SM90_TMA_LOADES1E_vS1F_EENS_8epilogue10collective18CollectiveEpilogueINS1I_23Sm100TmaWarpSpecializedILi1ELi1ELi32ELb0ELb0EEEJSH_NS5_IJNSW_ISF_SB_EES1N_EEESI_SJ_SI_SJ_NS1I_6fusion15FusionCallbacksIS1M_NS1P_17LinearCombinationISI_fSI_fLNS_15FloatRoundStyleE2EEESH_S1O_JEEENS4_5SM1004TMEM4LOAD26SM100_TMEM_LOAD_16dp32b32xES1G_NS15_INS16_ILi2ELi4ELi3EEES19_NSW_INS5_IJS1A_SF_EEENS5_IJSF_SB_EEEEEEENS4_39AutoVectorizingCopyWithAssumedAlignmentILi128EEENS4_14SM90_TMA_STOREES23_S25_S25_EEEvvEEEEvNT_6ParamsE --------------------------
	.section	.nv.constant0._ZN7cutlass13device_kernelINS_4gemm6kernel13GemmUniversalIN4cute5tupleIJiiiiEEENS1_10collective13CollectiveMmaINS1_35MainloopSm100TmaUmmaWarpSpecializedILi54ELi2ELi4ENS5_IJNS4_1CILi1EEENSA_ILi2EEESB_EEEEENS5_IJNSA_ILi64EEESF_NSA_ILi32EEEEEENS_12float_e4m3_tENS5_IJlSB_lEEESI_SJ_NS4_8TiledMMAINS4_8MMA_AtomIJNS4_10MMA_TraitsINS4_19SM100_MMA_F8F6F4_SSEJSI_SI_fSF_SF_NS4_17integral_constantINS4_4UMMA5MajorELSQ_0EEESR_NSO_INSP_7ScaleInELSS_0EEEST_EEEEEENS4_6LayoutINS5_IJSB_SB_SB_EEENS5_IJNSA_ILi0EEESY_SY_EEEEENS5_IJNS4_10UnderscoreES11_S11_EEEEENS4_23SM90_TMA_LOAD_MULTICASTENS4_14ComposedLayoutINS4_7SwizzleILi1ELi4ELi3EEENS4_18smem_ptr_flag_bitsILi8EEENSW_INS5_IJNSA_ILi8EEESG_EEENS5_IJSG_SB_EEEEEEEvNS4_8identityENS4_13SM90_TMA_LOADES1E_vS1F_EENS_8epilogue10collective18CollectiveEpilogueINS1I_23Sm100TmaWarpSpecializedILi1ELi1ELi32ELb0ELb0EEEJSH_NS5_IJNSW_ISF_SB_EES1N_EEESI_SJ_SI_SJ_NS1I_6fusion15FusionCallbacksIS1M_NS1P_17LinearCombinationISI_fSI_fLNS_15FloatRoundStyleE2EEESH_S1O_JEEENS4_5SM1004TMEM4LOAD26SM100_TMEM_LOAD_16dp32b32xES1G_NS15_INS16_ILi2ELi4ELi3EEES19_NSW_INS5_IJS1A_SF_EEENS5_IJSF_SB_EEEEEEENS4_39AutoVectorizingCopyWithAssumedAlignmentILi128EEENS4_14SM90_TMA_STOREES23_S25_S25_EEEvvEEEEvNT_6ParamsE,"a",@progbits
	.sectionflags	@""
	.align	4
.nv.constant0._ZN7cutlass13device_kernelINS_4gemm6kernel13GemmUniversalIN4cute5tupleIJiiiiEEENS1_10collective13CollectiveMmaINS1_35MainloopSm100TmaUmmaWarpSpecializedILi54ELi2ELi4ENS5_IJNS4_1CILi1EEENSA_ILi2EEESB_EEEEENS5_IJNSA_ILi64EEESF_NSA_ILi32EEEEEENS_12float_e4m3_tENS5_IJlSB_lEEESI_SJ_NS4_8TiledMMAINS4_8MMA_AtomIJNS4_10MMA_TraitsINS4_19SM100_MMA_F8F6F4_SSEJSI_SI_fSF_SF_NS4_17integral_constantINS4_4UMMA5MajorELSQ_0EEESR_NSO_INSP_7ScaleInELSS_0EEEST_EEEEEENS4_6LayoutINS5_IJSB_SB_SB_EEENS5_IJNSA_ILi0EEESY_SY_EEEEENS5_IJNS4_10UnderscoreES11_S11_EEEEENS4_23SM90_TMA_LOAD_MULTICASTENS4_14ComposedLayoutINS4_7SwizzleILi1ELi4ELi3EEENS4_18smem_ptr_flag_bitsILi8EEENSW_INS5_IJNSA_ILi8EEESG_EEENS5_IJSG_SB_EEEEEEEvNS4_8identityENS4_13SM90_TMA_LOADES1E_vS1F_EENS_8epilogue10collective18CollectiveEpilogueINS1I_23Sm100TmaWarpSpecializedILi1ELi1ELi32ELb0ELb0EEEJSH_NS5_IJNSW_ISF_SB_EES1N_EEESI_SJ_SI_SJ_NS1I_6fusion15FusionCallbacksIS1M_NS1P_17LinearCombinationISI_fSI_fLNS_15FloatRoundStyleE2EEESH_S1O_JEEENS4_5SM1004TMEM4LOAD26SM100_TMEM_LOAD_16dp32b32xES1G_NS15_INS16_ILi2ELi4ELi3EEES19_NSW_INS5_IJS1A_SF_EEENS5_IJSF_SB_EEEEEEENS4_39AutoVectorizingCopyWithAssumedAlignmentILi128EEENS4_14SM90_TMA_STOREES23_S25_S25_EEEvvEEEEvNT_6ParamsE:
	.zero		2944


//--------------------- SYMBOLS --------------------------

	.type		.nv.reservedSmem.offset0,@object
	.size		.nv.reservedSmem.offset0,0x4
	.type		.nv.reservedSmem.cap,@object
	.size		.nv.reservedSmem.cap,0x4
	.type		__assertfail,@function
